//
// Generated by NVIDIA NVVM Compiler
//
// Compiler Build ID: CL-36424714
// Cuda compilation tools, release 13.0, V13.0.88
// Based on NVVM 20.0.0
//

.version 9.0
.target sm_100
.address_size 64

	// .globl	_Z12Cholesky_GPUPdi
.extern .shared .align 16 .b8 localMatrix[];

.visible .entry _Z12Cholesky_GPUPdi(
	.param .u64 .ptr .align 1 _Z12Cholesky_GPUPdi_param_0,
	.param .u32 _Z12Cholesky_GPUPdi_param_1
)
{
	.reg .pred 	%p<33>;
	.reg .b16 	%rs<11>;
	.reg .b32 	%r<307>;
	.reg .b64 	%rd<94>;
	.reg .b64 	%fd<109>;

	ld.param.u64 	%rd2, [_Z12Cholesky_GPUPdi_param_0];
	ld.param.u32 	%r95, [_Z12Cholesky_GPUPdi_param_1];
	cvta.to.global.u64 	%rd1, %rd2;
	mov.u32 	%r1, %tid.x;
	setp.lt.s32 	%p1, %r95, 1;
	@%p1 bra 	$L__BB0_13;
	add.s32 	%r97, %r95, -1;
	and.b32  	%r2, %r95, 15;
	setp.lt.u32 	%p2, %r97, 15;
	mov.b32 	%r284, 0;
	@%p2 bra 	$L__BB0_4;
	and.b32  	%r284, %r95, 2147483632;
	mov.b32 	%r282, 0;
	mov.u32 	%r101, localMatrix;
$L__BB0_3:
	.pragma "nounroll";
	mad.lo.s32 	%r99, %r282, %r95, %r1;
	mul.wide.u32 	%rd3, %r99, 8;
	add.s64 	%rd4, %rd1, %rd3;
	ld.global.f64 	%fd8, [%rd4];
	shl.b32 	%r100, %r99, 3;
	add.s32 	%r102, %r101, %r100;
	st.shared.f64 	[%r102], %fd8;
	add.s32 	%r103, %r99, %r95;
	mul.wide.u32 	%rd5, %r103, 8;
	add.s64 	%rd6, %rd1, %rd5;
	ld.global.f64 	%fd9, [%rd6];
	shl.b32 	%r104, %r95, 3;
	add.s32 	%r105, %r102, %r104;
	st.shared.f64 	[%r105], %fd9;
	add.s32 	%r106, %r103, %r95;
	mul.wide.u32 	%rd7, %r106, 8;
	add.s64 	%rd8, %rd1, %rd7;
	ld.global.f64 	%fd10, [%rd8];
	add.s32 	%r107, %r105, %r104;
	st.shared.f64 	[%r107], %fd10;
	add.s32 	%r108, %r106, %r95;
	mul.wide.u32 	%rd9, %r108, 8;
	add.s64 	%rd10, %rd1, %rd9;
	ld.global.f64 	%fd11, [%rd10];
	add.s32 	%r109, %r107, %r104;
	st.shared.f64 	[%r109], %fd11;
	add.s32 	%r110, %r108, %r95;
	mul.wide.u32 	%rd11, %r110, 8;
	add.s64 	%rd12, %rd1, %rd11;
	ld.global.f64 	%fd12, [%rd12];
	add.s32 	%r111, %r109, %r104;
	st.shared.f64 	[%r111], %fd12;
	add.s32 	%r112, %r110, %r95;
	mul.wide.u32 	%rd13, %r112, 8;
	add.s64 	%rd14, %rd1, %rd13;
	ld.global.f64 	%fd13, [%rd14];
	add.s32 	%r113, %r111, %r104;
	st.shared.f64 	[%r113], %fd13;
	add.s32 	%r114, %r112, %r95;
	mul.wide.u32 	%rd15, %r114, 8;
	add.s64 	%rd16, %rd1, %rd15;
	ld.global.f64 	%fd14, [%rd16];
	add.s32 	%r115, %r113, %r104;
	st.shared.f64 	[%r115], %fd14;
	add.s32 	%r116, %r114, %r95;
	mul.wide.u32 	%rd17, %r116, 8;
	add.s64 	%rd18, %rd1, %rd17;
	ld.global.f64 	%fd15, [%rd18];
	add.s32 	%r117, %r115, %r104;
	st.shared.f64 	[%r117], %fd15;
	add.s32 	%r118, %r116, %r95;
	mul.wide.u32 	%rd19, %r118, 8;
	add.s64 	%rd20, %rd1, %rd19;
	ld.global.f64 	%fd16, [%rd20];
	add.s32 	%r119, %r117, %r104;
	st.shared.f64 	[%r119], %fd16;
	add.s32 	%r120, %r118, %r95;
	mul.wide.u32 	%rd21, %r120, 8;
	add.s64 	%rd22, %rd1, %rd21;
	ld.global.f64 	%fd17, [%rd22];
	add.s32 	%r121, %r119, %r104;
	st.shared.f64 	[%r121], %fd17;
	add.s32 	%r122, %r120, %r95;
	mul.wide.u32 	%rd23, %r122, 8;
	add.s64 	%rd24, %rd1, %rd23;
	ld.global.f64 	%fd18, [%rd24];
	add.s32 	%r123, %r121, %r104;
	st.shared.f64 	[%r123], %fd18;
	add.s32 	%r124, %r122, %r95;
	mul.wide.u32 	%rd25, %r124, 8;
	add.s64 	%rd26, %rd1, %rd25;
	ld.global.f64 	%fd19, [%rd26];
	add.s32 	%r125, %r123, %r104;
	st.shared.f64 	[%r125], %fd19;
	add.s32 	%r126, %r124, %r95;
	mul.wide.u32 	%rd27, %r126, 8;
	add.s64 	%rd28, %rd1, %rd27;
	ld.global.f64 	%fd20, [%rd28];
	add.s32 	%r127, %r125, %r104;
	st.shared.f64 	[%r127], %fd20;
	add.s32 	%r128, %r126, %r95;
	mul.wide.u32 	%rd29, %r128, 8;
	add.s64 	%rd30, %rd1, %rd29;
	ld.global.f64 	%fd21, [%rd30];
	add.s32 	%r129, %r127, %r104;
	st.shared.f64 	[%r129], %fd21;
	add.s32 	%r130, %r128, %r95;
	mul.wide.u32 	%rd31, %r130, 8;
	add.s64 	%rd32, %rd1, %rd31;
	ld.global.f64 	%fd22, [%rd32];
	add.s32 	%r131, %r129, %r104;
	st.shared.f64 	[%r131], %fd22;
	add.s32 	%r132, %r130, %r95;
	mul.wide.u32 	%rd33, %r132, 8;
	add.s64 	%rd34, %rd1, %rd33;
	ld.global.f64 	%fd23, [%rd34];
	add.s32 	%r133, %r131, %r104;
	st.shared.f64 	[%r133], %fd23;
	add.s32 	%r282, %r282, 16;
	setp.ne.s32 	%p3, %r282, %r284;
	@%p3 bra 	$L__BB0_3;
$L__BB0_4:
	setp.eq.s32 	%p4, %r2, 0;
	@%p4 bra 	$L__BB0_13;
	and.b32  	%r7, %r95, 7;
	setp.lt.u32 	%p5, %r2, 8;
	@%p5 bra 	$L__BB0_7;
	mad.lo.s32 	%r134, %r284, %r95, %r1;
	mul.wide.u32 	%rd35, %r134, 8;
	add.s64 	%rd36, %rd1, %rd35;
	ld.global.f64 	%fd24, [%rd36];
	shl.b32 	%r135, %r134, 3;
	mov.u32 	%r136, localMatrix;
	add.s32 	%r137, %r136, %r135;
	st.shared.f64 	[%r137], %fd24;
	add.s32 	%r138, %r134, %r95;
	mul.wide.u32 	%rd37, %r138, 8;
	add.s64 	%rd38, %rd1, %rd37;
	ld.global.f64 	%fd25, [%rd38];
	shl.b32 	%r139, %r95, 3;
	add.s32 	%r140, %r137, %r139;
	st.shared.f64 	[%r140], %fd25;
	add.s32 	%r141, %r138, %r95;
	mul.wide.u32 	%rd39, %r141, 8;
	add.s64 	%rd40, %rd1, %rd39;
	ld.global.f64 	%fd26, [%rd40];
	add.s32 	%r142, %r140, %r139;
	st.shared.f64 	[%r142], %fd26;
	add.s32 	%r143, %r141, %r95;
	mul.wide.u32 	%rd41, %r143, 8;
	add.s64 	%rd42, %rd1, %rd41;
	ld.global.f64 	%fd27, [%rd42];
	add.s32 	%r144, %r142, %r139;
	st.shared.f64 	[%r144], %fd27;
	add.s32 	%r145, %r143, %r95;
	mul.wide.u32 	%rd43, %r145, 8;
	add.s64 	%rd44, %rd1, %rd43;
	ld.global.f64 	%fd28, [%rd44];
	add.s32 	%r146, %r144, %r139;
	st.shared.f64 	[%r146], %fd28;
	add.s32 	%r147, %r145, %r95;
	mul.wide.u32 	%rd45, %r147, 8;
	add.s64 	%rd46, %rd1, %rd45;
	ld.global.f64 	%fd29, [%rd46];
	add.s32 	%r148, %r146, %r139;
	st.shared.f64 	[%r148], %fd29;
	add.s32 	%r149, %r147, %r95;
	mul.wide.u32 	%rd47, %r149, 8;
	add.s64 	%rd48, %rd1, %rd47;
	ld.global.f64 	%fd30, [%rd48];
	add.s32 	%r150, %r148, %r139;
	st.shared.f64 	[%r150], %fd30;
	add.s32 	%r151, %r149, %r95;
	mul.wide.u32 	%rd49, %r151, 8;
	add.s64 	%rd50, %rd1, %rd49;
	ld.global.f64 	%fd31, [%rd50];
	add.s32 	%r152, %r150, %r139;
	st.shared.f64 	[%r152], %fd31;
	add.s32 	%r284, %r284, 8;
$L__BB0_7:
	setp.eq.s32 	%p6, %r7, 0;
	@%p6 bra 	$L__BB0_13;
	and.b32  	%r10, %r95, 3;
	setp.lt.u32 	%p7, %r7, 4;
	@%p7 bra 	$L__BB0_10;
	mad.lo.s32 	%r153, %r284, %r95, %r1;
	mul.wide.u32 	%rd51, %r153, 8;
	add.s64 	%rd52, %rd1, %rd51;
	ld.global.f64 	%fd32, [%rd52];
	shl.b32 	%r154, %r153, 3;
	mov.u32 	%r155, localMatrix;
	add.s32 	%r156, %r155, %r154;
	st.shared.f64 	[%r156], %fd32;
	add.s32 	%r157, %r153, %r95;
	mul.wide.u32 	%rd53, %r157, 8;
	add.s64 	%rd54, %rd1, %rd53;
	ld.global.f64 	%fd33, [%rd54];
	shl.b32 	%r158, %r95, 3;
	add.s32 	%r159, %r156, %r158;
	st.shared.f64 	[%r159], %fd33;
	add.s32 	%r160, %r157, %r95;
	mul.wide.u32 	%rd55, %r160, 8;
	add.s64 	%rd56, %rd1, %rd55;
	ld.global.f64 	%fd34, [%rd56];
	add.s32 	%r161, %r159, %r158;
	st.shared.f64 	[%r161], %fd34;
	add.s32 	%r162, %r160, %r95;
	mul.wide.u32 	%rd57, %r162, 8;
	add.s64 	%rd58, %rd1, %rd57;
	ld.global.f64 	%fd35, [%rd58];
	add.s32 	%r163, %r161, %r158;
	st.shared.f64 	[%r163], %fd35;
	add.s32 	%r284, %r284, 4;
$L__BB0_10:
	setp.eq.s32 	%p8, %r10, 0;
	@%p8 bra 	$L__BB0_13;
	mov.b32 	%r287, 0;
	mov.u32 	%r167, localMatrix;
$L__BB0_12:
	.pragma "nounroll";
	mad.lo.s32 	%r165, %r284, %r95, %r1;
	mul.wide.u32 	%rd59, %r165, 8;
	add.s64 	%rd60, %rd1, %rd59;
	ld.global.f64 	%fd36, [%rd60];
	shl.b32 	%r166, %r165, 3;
	add.s32 	%r168, %r167, %r166;
	st.shared.f64 	[%r168], %fd36;
	add.s32 	%r284, %r284, 1;
	add.s32 	%r287, %r287, 1;
	setp.ne.s32 	%p9, %r287, %r10;
	@%p9 bra 	$L__BB0_12;
$L__BB0_13:
	setp.lt.s32 	%p10, %r95, 1;
	mul.lo.s32 	%r17, %r95, %r95;
	add.s32 	%r169, %r17, %r1;
	shl.b32 	%r170, %r169, 3;
	mov.u32 	%r171, localMatrix;
	add.s32 	%r18, %r171, %r170;
	mov.b64 	%rd61, 0;
	st.shared.u64 	[%r18], %rd61;
	bar.sync 	0;
	@%p10 bra 	$L__BB0_34;
	shl.b32 	%r19, %r1, 3;
	shl.b32 	%r20, %r95, 3;
	shl.b32 	%r21, %r95, 6;
	shl.b32 	%r22, %r95, 4;
	add.s32 	%r23, %r22, %r19;
	mul.lo.s32 	%r24, %r95, 24;
	add.s32 	%r25, %r24, %r19;
	shl.b32 	%r26, %r95, 5;
	add.s32 	%r27, %r26, %r19;
	mul.lo.s32 	%r28, %r95, 40;
	add.s32 	%r29, %r28, %r19;
	mul.lo.s32 	%r30, %r95, 48;
	add.s32 	%r31, %r30, %r19;
	mul.lo.s32 	%r32, %r95, 56;
	add.s32 	%r33, %r32, %r19;
	mov.b32 	%r288, 0;
	mov.b16 	%rs9, 0;
	mov.u16 	%rs10, %rs9;
$L__BB0_15:
	setp.ge.u32 	%p11, %r1, %r288;
	@%p11 bra 	$L__BB0_17;
	mad.lo.s32 	%r242, %r288, %r95, %r1;
	shl.b32 	%r243, %r242, 3;
	mov.u32 	%r244, localMatrix;
	add.s32 	%r245, %r244, %r243;
	mov.b64 	%rd63, 0;
	st.shared.u64 	[%r245], %rd63;
	bra.uni 	$L__BB0_33;
$L__BB0_17:
	mov.b64 	%rd62, 0;
	st.shared.u64 	[%r18], %rd62;
	setp.eq.s32 	%p12, %r288, 0;
	@%p12 bra 	$L__BB0_29;
	setp.lt.u32 	%p13, %r288, 8;
	mov.b32 	%r292, 0;
	mov.f64 	%fd106, 0d0000000000000000;
	@%p13 bra 	$L__BB0_21;
	and.b32  	%r175, %r288, -8;
	neg.s32 	%r290, %r175;
	shl.b32 	%r36, %r288, 3;
	add.s32 	%r37, %r22, %r36;
	add.s32 	%r38, %r24, %r36;
	add.s32 	%r39, %r26, %r36;
	add.s32 	%r40, %r28, %r36;
	add.s32 	%r41, %r32, %r36;
	mov.f64 	%fd106, 0d0000000000000000;
	mov.u32 	%r289, localMatrix;
$L__BB0_20:
	.pragma "nounroll";
	and.b32  	%r292, %r288, 2147483640;
	add.s32 	%r176, %r289, %r36;
	ld.shared.f64 	%fd39, [%r176];
	add.s32 	%r177, %r289, %r19;
	ld.shared.f64 	%fd40, [%r177];
	fma.rn.f64 	%fd41, %fd39, %fd40, %fd106;
	st.shared.f64 	[%r18], %fd41;
	add.s32 	%r178, %r20, %r36;
	add.s32 	%r179, %r289, %r178;
	ld.shared.f64 	%fd42, [%r179];
	add.s32 	%r180, %r19, %r20;
	add.s32 	%r181, %r289, %r180;
	ld.shared.f64 	%fd43, [%r181];
	fma.rn.f64 	%fd44, %fd42, %fd43, %fd41;
	st.shared.f64 	[%r18], %fd44;
	add.s32 	%r182, %r289, %r37;
	ld.shared.f64 	%fd45, [%r182];
	add.s32 	%r183, %r289, %r23;
	ld.shared.f64 	%fd46, [%r183];
	fma.rn.f64 	%fd47, %fd45, %fd46, %fd44;
	st.shared.f64 	[%r18], %fd47;
	add.s32 	%r184, %r289, %r38;
	ld.shared.f64 	%fd48, [%r184];
	add.s32 	%r185, %r289, %r25;
	ld.shared.f64 	%fd49, [%r185];
	fma.rn.f64 	%fd50, %fd48, %fd49, %fd47;
	st.shared.f64 	[%r18], %fd50;
	add.s32 	%r186, %r289, %r39;
	ld.shared.f64 	%fd51, [%r186];
	add.s32 	%r187, %r289, %r27;
	ld.shared.f64 	%fd52, [%r187];
	fma.rn.f64 	%fd53, %fd51, %fd52, %fd50;
	st.shared.f64 	[%r18], %fd53;
	add.s32 	%r188, %r289, %r40;
	ld.shared.f64 	%fd54, [%r188];
	add.s32 	%r189, %r289, %r29;
	ld.shared.f64 	%fd55, [%r189];
	fma.rn.f64 	%fd56, %fd54, %fd55, %fd53;
	st.shared.f64 	[%r18], %fd56;
	add.s32 	%r190, %r30, %r36;
	add.s32 	%r191, %r289, %r190;
	ld.shared.f64 	%fd57, [%r191];
	add.s32 	%r192, %r289, %r31;
	ld.shared.f64 	%fd58, [%r192];
	fma.rn.f64 	%fd59, %fd57, %fd58, %fd56;
	st.shared.f64 	[%r18], %fd59;
	add.s32 	%r193, %r289, %r41;
	ld.shared.f64 	%fd60, [%r193];
	add.s32 	%r194, %r289, %r33;
	ld.shared.f64 	%fd61, [%r194];
	fma.rn.f64 	%fd106, %fd60, %fd61, %fd59;
	st.shared.f64 	[%r18], %fd106;
	add.s32 	%r290, %r290, 8;
	add.s32 	%r289, %r289, %r21;
	setp.ne.s32 	%p14, %r290, 0;
	@%p14 bra 	$L__BB0_20;
$L__BB0_21:
	and.b32  	%r195, %r288, 7;
	setp.eq.s32 	%p15, %r195, 0;
	@%p15 bra 	$L__BB0_29;
	cvt.u32.u16 	%r196, %rs10;
	and.b32  	%r48, %r196, 7;
	add.s32 	%r197, %r48, -1;
	setp.lt.u32 	%p16, %r197, 3;
	@%p16 bra 	$L__BB0_24;
	mul.lo.s32 	%r198, %r292, %r95;
	add.s32 	%r199, %r198, %r288;
	shl.b32 	%r200, %r199, 3;
	mov.u32 	%r201, localMatrix;
	add.s32 	%r202, %r201, %r200;
	ld.shared.f64 	%fd62, [%r202];
	add.s32 	%r203, %r198, %r1;
	shl.b32 	%r204, %r203, 3;
	add.s32 	%r205, %r201, %r204;
	ld.shared.f64 	%fd63, [%r205];
	fma.rn.f64 	%fd64, %fd62, %fd63, %fd106;
	st.shared.f64 	[%r18], %fd64;
	add.s32 	%r206, %r202, %r20;
	ld.shared.f64 	%fd65, [%r206];
	add.s32 	%r207, %r205, %r20;
	ld.shared.f64 	%fd66, [%r207];
	fma.rn.f64 	%fd67, %fd65, %fd66, %fd64;
	st.shared.f64 	[%r18], %fd67;
	add.s32 	%r208, %r206, %r20;
	ld.shared.f64 	%fd68, [%r208];
	add.s32 	%r209, %r207, %r20;
	ld.shared.f64 	%fd69, [%r209];
	fma.rn.f64 	%fd70, %fd68, %fd69, %fd67;
	st.shared.f64 	[%r18], %fd70;
	add.s32 	%r210, %r208, %r20;
	ld.shared.f64 	%fd71, [%r210];
	add.s32 	%r211, %r209, %r20;
	ld.shared.f64 	%fd72, [%r211];
	fma.rn.f64 	%fd106, %fd71, %fd72, %fd70;
	st.shared.f64 	[%r18], %fd106;
	add.s32 	%r292, %r292, 4;
$L__BB0_24:
	and.b32  	%r212, %r48, 3;
	setp.eq.s32 	%p17, %r212, 0;
	@%p17 bra 	$L__BB0_29;
	and.b16  	%rs7, %rs9, 3;
	setp.eq.s16 	%p18, %rs7, 1;
	@%p18 bra 	$L__BB0_27;
	mul.lo.s32 	%r213, %r292, %r95;
	add.s32 	%r214, %r213, %r288;
	shl.b32 	%r215, %r214, 3;
	mov.u32 	%r216, localMatrix;
	add.s32 	%r217, %r216, %r215;
	ld.shared.f64 	%fd73, [%r217];
	add.s32 	%r218, %r213, %r1;
	shl.b32 	%r219, %r218, 3;
	add.s32 	%r220, %r216, %r219;
	ld.shared.f64 	%fd74, [%r220];
	fma.rn.f64 	%fd75, %fd73, %fd74, %fd106;
	st.shared.f64 	[%r18], %fd75;
	add.s32 	%r221, %r217, %r20;
	ld.shared.f64 	%fd76, [%r221];
	add.s32 	%r222, %r220, %r20;
	ld.shared.f64 	%fd77, [%r222];
	fma.rn.f64 	%fd106, %fd76, %fd77, %fd75;
	st.shared.f64 	[%r18], %fd106;
	add.s32 	%r292, %r292, 2;
$L__BB0_27:
	and.b16  	%rs8, %rs9, 1;
	setp.eq.b16 	%p19, %rs8, 1;
	not.pred 	%p20, %p19;
	@%p20 bra 	$L__BB0_29;
	mul.lo.s32 	%r223, %r292, %r95;
	add.s32 	%r224, %r223, %r288;
	shl.b32 	%r225, %r224, 3;
	mov.u32 	%r226, localMatrix;
	add.s32 	%r227, %r226, %r225;
	ld.shared.f64 	%fd78, [%r227];
	add.s32 	%r228, %r223, %r1;
	shl.b32 	%r229, %r228, 3;
	add.s32 	%r230, %r226, %r229;
	ld.shared.f64 	%fd79, [%r230];
	fma.rn.f64 	%fd80, %fd78, %fd79, %fd106;
	st.shared.f64 	[%r18], %fd80;
$L__BB0_29:
	setp.ne.s32 	%p21, %r288, %r1;
	mul.lo.s32 	%r53, %r288, %r95;
	add.s32 	%r231, %r53, %r288;
	shl.b32 	%r232, %r231, 3;
	mov.u32 	%r233, localMatrix;
	add.s32 	%r54, %r233, %r232;
	@%p21 bra 	$L__BB0_31;
	ld.shared.f64 	%fd81, [%r54];
	add.s32 	%r234, %r288, %r17;
	shl.b32 	%r235, %r234, 3;
	mov.u32 	%r236, localMatrix;
	add.s32 	%r237, %r236, %r235;
	ld.shared.f64 	%fd82, [%r237];
	sub.f64 	%fd83, %fd81, %fd82;
	sqrt.rn.f64 	%fd84, %fd83;
	st.shared.f64 	[%r54], %fd84;
$L__BB0_31:
	setp.le.u32 	%p22, %r1, %r288;
	@%p22 bra 	$L__BB0_33;
	add.s32 	%r238, %r53, %r1;
	shl.b32 	%r239, %r238, 3;
	mov.u32 	%r240, localMatrix;
	add.s32 	%r241, %r240, %r239;
	ld.shared.f64 	%fd85, [%r241];
	ld.shared.f64 	%fd86, [%r18];
	sub.f64 	%fd87, %fd85, %fd86;
	ld.shared.f64 	%fd88, [%r54];
	div.rn.f64 	%fd89, %fd87, %fd88;
	st.shared.f64 	[%r241], %fd89;
$L__BB0_33:
	add.s32 	%r288, %r288, 1;
	setp.ne.s32 	%p23, %r288, %r95;
	add.s16 	%rs10, %rs10, 1;
	add.s16 	%rs9, %rs9, 1;
	@%p23 bra 	$L__BB0_15;
$L__BB0_34:
	setp.lt.s32 	%p24, %r95, 1;
	bar.sync 	0;
	@%p24 bra 	$L__BB0_46;
	add.s32 	%r247, %r95, -1;
	and.b32  	%r56, %r95, 7;
	setp.lt.u32 	%p25, %r247, 7;
	mov.b32 	%r305, 0;
	@%p25 bra 	$L__BB0_38;
	and.b32  	%r305, %r95, 2147483640;
	neg.s32 	%r303, %r305;
	add.s32 	%r302, %r1, %r95;
	shl.b32 	%r60, %r95, 3;
	shl.b32 	%r248, %r95, 1;
	add.s32 	%r301, %r1, %r248;
	mad.lo.s32 	%r300, %r95, 3, %r1;
	shl.b32 	%r249, %r95, 2;
	add.s32 	%r299, %r1, %r249;
	mad.lo.s32 	%r298, %r95, 5, %r1;
	mad.lo.s32 	%r297, %r95, 6, %r1;
	mad.lo.s32 	%r296, %r95, 7, %r1;
	shl.b32 	%r250, %r1, 3;
	mov.u32 	%r251, localMatrix;
	add.s32 	%r294, %r251, %r250;
	shl.b32 	%r68, %r95, 6;
	mov.u32 	%r295, %r1;
$L__BB0_37:
	.pragma "nounroll";
	ld.shared.f64 	%fd90, [%r294];
	mul.wide.u32 	%rd64, %r295, 8;
	add.s64 	%rd65, %rd1, %rd64;
	st.global.f64 	[%rd65], %fd90;
	add.s32 	%r252, %r294, %r60;
	ld.shared.f64 	%fd91, [%r252];
	mul.wide.u32 	%rd66, %r302, 8;
	add.s64 	%rd67, %rd1, %rd66;
	st.global.f64 	[%rd67], %fd91;
	add.s32 	%r253, %r252, %r60;
	ld.shared.f64 	%fd92, [%r253];
	mul.wide.u32 	%rd68, %r301, 8;
	add.s64 	%rd69, %rd1, %rd68;
	st.global.f64 	[%rd69], %fd92;
	add.s32 	%r254, %r253, %r60;
	ld.shared.f64 	%fd93, [%r254];
	mul.wide.u32 	%rd70, %r300, 8;
	add.s64 	%rd71, %rd1, %rd70;
	st.global.f64 	[%rd71], %fd93;
	add.s32 	%r255, %r254, %r60;
	ld.shared.f64 	%fd94, [%r255];
	mul.wide.u32 	%rd72, %r299, 8;
	add.s64 	%rd73, %rd1, %rd72;
	st.global.f64 	[%rd73], %fd94;
	add.s32 	%r256, %r255, %r60;
	ld.shared.f64 	%fd95, [%r256];
	mul.wide.u32 	%rd74, %r298, 8;
	add.s64 	%rd75, %rd1, %rd74;
	st.global.f64 	[%rd75], %fd95;
	add.s32 	%r257, %r256, %r60;
	ld.shared.f64 	%fd96, [%r257];
	mul.wide.u32 	%rd76, %r297, 8;
	add.s64 	%rd77, %rd1, %rd76;
	st.global.f64 	[%rd77], %fd96;
	add.s32 	%r258, %r257, %r60;
	ld.shared.f64 	%fd97, [%r258];
	mul.wide.u32 	%rd78, %r296, 8;
	add.s64 	%rd79, %rd1, %rd78;
	st.global.f64 	[%rd79], %fd97;
	add.s32 	%r303, %r303, 8;
	add.s32 	%r302, %r302, %r60;
	add.s32 	%r301, %r301, %r60;
	add.s32 	%r300, %r300, %r60;
	add.s32 	%r299, %r299, %r60;
	add.s32 	%r298, %r298, %r60;
	add.s32 	%r297, %r297, %r60;
	add.s32 	%r296, %r296, %r60;
	add.s32 	%r295, %r295, %r60;
	add.s32 	%r294, %r294, %r68;
	setp.ne.s32 	%p26, %r303, 0;
	@%p26 bra 	$L__BB0_37;
$L__BB0_38:
	setp.eq.s32 	%p27, %r56, 0;
	@%p27 bra 	$L__BB0_46;
	and.b32  	%r90, %r95, 3;
	setp.lt.u32 	%p28, %r56, 4;
	@%p28 bra 	$L__BB0_41;
	mad.lo.s32 	%r259, %r305, %r95, %r1;
	shl.b32 	%r260, %r259, 3;
	mov.u32 	%r261, localMatrix;
	add.s32 	%r262, %r261, %r260;
	ld.shared.f64 	%fd98, [%r262];
	mul.wide.u32 	%rd80, %r259, 8;
	add.s64 	%rd81, %rd1, %rd80;
	st.global.f64 	[%rd81], %fd98;
	add.s32 	%r263, %r259, %r95;
	shl.b32 	%r264, %r95, 3;
	add.s32 	%r265, %r262, %r264;
	ld.shared.f64 	%fd99, [%r265];
	mul.wide.u32 	%rd82, %r263, 8;
	add.s64 	%rd83, %rd1, %rd82;
	st.global.f64 	[%rd83], %fd99;
	add.s32 	%r266, %r263, %r95;
	add.s32 	%r267, %r265, %r264;
	ld.shared.f64 	%fd100, [%r267];
	mul.wide.u32 	%rd84, %r266, 8;
	add.s64 	%rd85, %rd1, %rd84;
	st.global.f64 	[%rd85], %fd100;
	add.s32 	%r268, %r266, %r95;
	add.s32 	%r269, %r267, %r264;
	ld.shared.f64 	%fd101, [%r269];
	mul.wide.u32 	%rd86, %r268, 8;
	add.s64 	%rd87, %rd1, %rd86;
	st.global.f64 	[%rd87], %fd101;
	add.s32 	%r305, %r305, 4;
$L__BB0_41:
	setp.eq.s32 	%p29, %r90, 0;
	@%p29 bra 	$L__BB0_46;
	setp.eq.s32 	%p30, %r90, 1;
	@%p30 bra 	$L__BB0_44;
	mad.lo.s32 	%r270, %r305, %r95, %r1;
	shl.b32 	%r271, %r270, 3;
	mov.u32 	%r272, localMatrix;
	add.s32 	%r273, %r272, %r271;
	ld.shared.f64 	%fd102, [%r273];
	mul.wide.u32 	%rd88, %r270, 8;
	add.s64 	%rd89, %rd1, %rd88;
	st.global.f64 	[%rd89], %fd102;
	add.s32 	%r274, %r270, %r95;
	shl.b32 	%r275, %r95, 3;
	add.s32 	%r276, %r273, %r275;
	ld.shared.f64 	%fd103, [%r276];
	mul.wide.u32 	%rd90, %r274, 8;
	add.s64 	%rd91, %rd1, %rd90;
	st.global.f64 	[%rd91], %fd103;
	add.s32 	%r305, %r305, 2;
$L__BB0_44:
	and.b32  	%r277, %r95, 1;
	setp.eq.b32 	%p31, %r277, 1;
	not.pred 	%p32, %p31;
	@%p32 bra 	$L__BB0_46;
	mad.lo.s32 	%r278, %r305, %r95, %r1;
	shl.b32 	%r279, %r278, 3;
	mov.u32 	%r280, localMatrix;
	add.s32 	%r281, %r280, %r279;
	ld.shared.f64 	%fd104, [%r281];
	mul.wide.u32 	%rd92, %r278, 8;
	add.s64 	%rd93, %rd1, %rd92;
	st.global.f64 	[%rd93], %fd104;
$L__BB0_46:
	ret;

}


// ===== COMPILED SASS (sm_100) =====

	.target	sm_100

	.elftype	@"ET_EXEC"


//--------------------- .note.nv.tkinfo           --------------------------
	.section	.note.nv.tkinfo,"",@"SHT_NOTE"
	.sectionflags	@"SHF_NOTE_NV_TKINFO"
	.tkinfo
        /*0018*/ 	.word	0x00000002
        /*0030*/ 	.string	""
        /*0030*/ 	.string	"ptxas"
        /*0030*/ 	.string	"Cuda compilation tools, release 13.0, V13.0.88"
        /*0030*/ 	.string	"Build cuda_13.0.r13.0/compiler.36424714_0"
        /*0030*/ 	.string	"-arch sm_100 -m 64 "



//--------------------- .note.nv.cuinfo           --------------------------
	.section	.note.nv.cuinfo,"",@"SHT_NOTE"
	.sectionflags	@"SHF_NOTE_NV_CUINFO"
        /*0018*/ 	.short	0x0002
        /*001a*/ 	.short	0x0064
        /*001c*/ 	.short	0x0082
	.zero		2


//--------------------- .nv.info                  --------------------------
	.section	.nv.info,"",@"SHT_CUDA_INFO"
	.align	4


	//----- nvinfo : EIATTR_REGCOUNT
	.align		4
        /*0000*/ 	.byte	0x04, 0x2f
        /*0002*/ 	.short	(.L_1 - .L_0)
	.align		4
.L_0:
        /*0004*/ 	.word	index@(_Z12Cholesky_GPUPdi)
        /*0008*/ 	.word	0x00000020


	//----- nvinfo : EIATTR_FRAME_SIZE
	.align		4
.L_1:
        /*000c*/ 	.byte	0x04, 0x11
        /*000e*/ 	.short	(.L_3 - .L_2)
	.align		4
.L_2:
        /*0010*/ 	.word	index@($__internal_1_$__cuda_sm20_dsqrt_rn_f64_mediumpath_v1)
        /*0014*/ 	.word	0x00000000


	//----- nvinfo : EIATTR_FRAME_SIZE
	.align		4
.L_3:
        /*0018*/ 	.byte	0x04, 0x11
        /*001a*/ 	.short	(.L_5 - .L_4)
	.align		4
.L_4:
        /*001c*/ 	.word	index@($__internal_0_$__cuda_sm20_div_rn_f64_full)
        /*0020*/ 	.word	0x00000000


	//----- nvinfo : EIATTR_FRAME_SIZE
	.align		4
.L_5:
        /*0024*/ 	.byte	0x04, 0x11
        /*0026*/ 	.short	(.L_7 - .L_6)
	.align		4
.L_6:
        /*0028*/ 	.word	index@(_Z12Cholesky_GPUPdi)
        /*002c*/ 	.word	0x00000000


	//----- nvinfo : EIATTR_MIN_STACK_SIZE
	.align		4
.L_7:
        /*0030*/ 	.byte	0x04, 0x12
        /*0032*/ 	.short	(.L_9 - .L_8)
	.align		4
.L_8:
        /*0034*/ 	.word	index@(_Z12Cholesky_GPUPdi)
        /*0038*/ 	.word	0x00000000
.L_9:


//--------------------- .nv.compat                --------------------------
	.section	.nv.compat,"",@"SHT_CUDA_COMPAT_INFO"
	.align	4
        /*0000*/ 	.byte	0x02, 0x09, 0x00, 0x00, 0x02, 0x02, 0x01, 0x00, 0x02, 0x05, 0x05, 0x00, 0x03, 0x07, 0x01, 0x01
        /*0010*/ 	.byte	0x02, 0x03, 0x00, 0x00, 0x02, 0x06, 0x01, 0x00, 0x04, 0x0b, 0x08, 0x00, 0x01, 0x00, 0x00, 0x00
        /*0020*/ 	.byte	0x00, 0x00, 0x00, 0x00


//--------------------- .nv.info._Z12Cholesky_GPUPdi --------------------------
	.section	.nv.info._Z12Cholesky_GPUPdi,"",@"SHT_CUDA_INFO"
	.sectionflags	@""
	.align	4


	//----- nvinfo : EIATTR_CUDA_API_VERSION
	.align		4
        /*0000*/ 	.byte	0x04, 0x37
        /*0002*/ 	.short	(.L_11 - .L_10)
.L_10:
        /*0004*/ 	.word	0x00000082


	//----- nvinfo : EIATTR_KPARAM_INFO
	.align		4
.L_11:
        /*0008*/ 	.byte	0x04, 0x17
        /*000a*/ 	.short	(.L_13 - .L_12)
.L_12:
        /*000c*/ 	.word	0x00000000
        /*0010*/ 	.short	0x0001
        /*0012*/ 	.short	0x0008
        /*0014*/ 	.byte	0x00, 0xf0, 0x11, 0x00


	//----- nvinfo : EIATTR_KPARAM_INFO
	.align		4
.L_13:
        /*0018*/ 	.byte	0x04, 0x17
        /*001a*/ 	.short	(.L_15 - .L_14)
.L_14:
        /*001c*/ 	.word	0x00000000
        /*0020*/ 	.short	0x0000
        /*0022*/ 	.short	0x0000
        /*0024*/ 	.byte	0x00, 0xf5, 0x21, 0x00


	//----- nvinfo : EIATTR_SPARSE_MMA_MASK
	.align		4
.L_15:
        /*0028*/ 	.byte	0x03, 0x50
        /*002a*/ 	.short	0x0000


	//----- nvinfo : EIATTR_MAXREG_COUNT
	.align		4
        /*002c*/ 	.byte	0x03, 0x1b
        /*002e*/ 	.short	0x00ff


	//----- nvinfo : EIATTR_NUM_BARRIERS
	.align		4
        /*0030*/ 	.byte	0x02, 0x4c
        /*0032*/ 	.byte	0x01
	.zero		1


	//----- nvinfo : EIATTR_MERCURY_ISA_VERSION
	.align		4
        /*0034*/ 	.byte	0x03, 0x5f
        /*0036*/ 	.short	0x0101


	//----- nvinfo : EIATTR_VRC_CTA_INIT_COUNT
	.align		4
        /*0038*/ 	.byte	0x02, 0x4a
	.zero		1
	.zero		1


	//----- nvinfo : EIATTR_EXIT_INSTR_OFFSETS
	.align		4
        /*003c*/ 	.byte	0x04, 0x1c
        /*003e*/ 	.short	(.L_17 - .L_16)


	//   ....[0]....
.L_16:
        /*0040*/ 	.word	0x00001b80


	//   ....[1]....
        /*0044*/ 	.word	0x00001f90


	//   ....[2]....
        /*0048*/ 	.word	0x00002170


	//   ....[3]....
        /*004c*/ 	.word	0x000022b0


	//   ....[4]....
        /*0050*/ 	.word	0x00002350


	//----- nvinfo : EIATTR_CRS_STACK_SIZE
	.align		4
.L_17:
        /*0054*/ 	.byte	0x04, 0x1e
        /*0056*/ 	.short	(.L_19 - .L_18)
.L_18:
        /*0058*/ 	.word	0x00000000


	//----- nvinfo : EIATTR_CBANK_PARAM_SIZE
	.align		4
.L_19:
        /*005c*/ 	.byte	0x03, 0x19
        /*005e*/ 	.short	0x000c


	//----- nvinfo : EIATTR_PARAM_CBANK
	.align		4
        /*0060*/ 	.byte	0x04, 0x0a
        /*0062*/ 	.short	(.L_21 - .L_20)
	.align		4
.L_20:
        /*0064*/ 	.word	index@(.nv.constant0._Z12Cholesky_GPUPdi)
        /*0068*/ 	.short	0x0380
        /*006a*/ 	.short	0x000c


	//----- nvinfo : EIATTR_SW_WAR
	.align		4
.L_21:
        /*006c*/ 	.byte	0x04, 0x36
        /*006e*/ 	.short	(.L_23 - .L_22)
.L_22:
        /*0070*/ 	.word	0x00000008
.L_23:


//--------------------- .nv.callgraph             --------------------------
	.section	.nv.callgraph,"",@"SHT_CUDA_CALLGRAPH"
	.align	4
	.sectionentsize	8
	.align		4
        /*0000*/ 	.word	0x00000000
	.align		4
        /*0004*/ 	.word	0xffffffff
	.align		4
        /*0008*/ 	.word	0x00000000
	.align		4
        /*000c*/ 	.word	0xfffffffe
	.align		4
        /*0010*/ 	.word	0x00000000
	.align		4
        /*0014*/ 	.word	0xfffffffd
	.align		4
        /*0018*/ 	.word	0x00000000
	.align		4
        /*001c*/ 	.word	0xfffffffc


//--------------------- .text._Z12Cholesky_GPUPdi --------------------------
	.section	.text._Z12Cholesky_GPUPdi,"ax",@progbits
	.align	128
        .global         _Z12Cholesky_GPUPdi
        .type           _Z12Cholesky_GPUPdi,@function
        .size           _Z12Cholesky_GPUPdi,(.L_x_34 - _Z12Cholesky_GPUPdi)
        .other          _Z12Cholesky_GPUPdi,@"STO_CUDA_ENTRY STV_DEFAULT"
_Z12Cholesky_GPUPdi:
.text._Z12Cholesky_GPUPdi:
[----:B------:R-:W-:Y:S01]  /*0000*/  LDC R1, c[0x0][0x37c] ;  /* 0x0000df00ff017b82 */ /* 0x000fe20000000800 */
[----:B------:R-:W0:Y:S01]  /*0010*/  LDCU UR4, c[0x0][0x388] ;  /* 0x00007100ff0477ac */ /* 0x000e220008000800 */
[----:B------:R-:W1:Y:S01]  /*0020*/  S2R R2, SR_TID.X ;  /* 0x0000000000027919 */ /* 0x000e620000002100 */
[----:B------:R-:W2:Y:S01]  /*0030*/  LDCU.64 UR8, c[0x0][0x358] ;  /* 0x00006b00ff0877ac */ /* 0x000ea20008000a00 */
[----:B0-----:R-:W-:-:S05]  /*0040*/  IMAD.U32 R9, RZ, RZ, UR4 ;  /* 0x00000004ff097e24 */ /* 0x001fca000f8e00ff */
[----:B------:R-:W-:-:S13]  /*0050*/  ISETP.GE.AND P0, PT, R9, 0x1, PT ;  /* 0x000000010900780c */ /* 0x000fda0003f06270 */
[----:B-12---:R-:W-:Y:S05]  /*0060*/  @!P0 BRA `(.L_x_0) ;  /* 0x0000000800f88947 */ /* 0x006fea0003800000 */
[C---:B------:R-:W-:Y:S01]  /*0070*/  VIADD R3, R9.reuse, 0xffffffff ;  /* 0xffffffff09037836 */ /* 0x040fe20000000000 */
[----:B------:R-:W-:-:S04]  /*0080*/  LOP3.LUT R0, R9, 0xf, RZ, 0xc0, !PT ;  /* 0x0000000f09007812 */ /* 0x000fc800078ec0ff */
[----:B------:R-:W-:Y:S01]  /*0090*/  ISETP.GE.U32.AND P1, PT, R3, 0xf, PT ;  /* 0x0000000f0300780c */ /* 0x000fe20003f26070 */
[----:B------:R-:W-:Y:S01]  /*00a0*/  HFMA2 R3, -RZ, RZ, 0, 0 ;  /* 0x00000000ff037431 */ /* 0x000fe200000001ff */
[----:B------:R-:W-:-:S11]  /*00b0*/  ISETP.NE.AND P2, PT, R0, RZ, PT ;  /* 0x000000ff0000720c */ /* 0x000fd60003f45270 */
[----:B------:R-:W-:Y:S05]  /*00c0*/  @!P1 BRA `(.L_x_1) ;  /* 0x0000000400649947 */ /* 0x000fea0003800000 */
[----:B------:R-:W0:Y:S01]  /*00d0*/  S2UR UR5, SR_CgaCtaId ;  /* 0x00000000000579c3 */ /* 0x000e220000008800 */
[----:B------:R-:W-:Y:S01]  /*00e0*/  UMOV UR4, 0x400 ;  /* 0x0000040000047882 */ /* 0x000fe20000000000 */
[----:B------:R-:W-:-:S06]  /*00f0*/  LOP3.LUT R3, R9, 0x7ffffff0, RZ, 0xc0, !PT ;  /* 0x7ffffff009037812 */ /* 0x000fcc00078ec0ff */
[----:B------:R-:W1:Y:S01]  /*0100*/  LDC.64 R4, c[0x0][0x380] ;  /* 0x0000e000ff047b82 */ /* 0x000e620000000a00 */
[----:B0-----:R-:W-:-:S03]  /*0110*/  ULEA UR5, UR5, UR4, 0x18 ;  /* 0x0000000405057291 */ /* 0x001fc6000f8ec0ff */
[----:B------:R-:W-:-:S09]  /*0120*/  UMOV UR4, URZ ;  /* 0x000000ff00047c82 */ /* 0x000fd20008000000 */
.L_x_2:
[----:B0-----:R-:W-:-:S04]  /*0130*/  IMAD R8, R9, UR4, R2 ;  /* 0x0000000409087c24 */ /* 0x001fc8000f8e0202 */
[C---:B------:R-:W-:Y:S02]  /*0140*/  IMAD.IADD R20, R8.reuse, 0x1, R9 ;  /* 0x0000000108147824 */ /* 0x040fe400078e0209 */
[----:B-1----:R-:W-:-:S04]  /*0150*/  IMAD.WIDE.U32 R10, R8, 0x8, R4 ;  /* 0x00000008080a7825 */ /* 0x002fc800078e0004 */
[C---:B------:R-:W-:Y:S02]  /*0160*/  IMAD.IADD R6, R20.reuse, 0x1, R9 ;  /* 0x0000000114067824 */ /* 0x040fe400078e0209 */
[----:B------:R-:W2:Y:S01]  /*0170*/  LDG.E.64 R10, desc[UR8][R10.64] ;  /* 0x000000080a0a7981 */ /* 0x000ea2000c1e1b00 */
[----:B------:R-:W-:-:S04]  /*0180*/  IMAD.WIDE.U32 R20, R20, 0x8, R4 ;  /* 0x0000000814147825 */ /* 0x000fc800078e0004 */
[C---:B------:R-:W-:Y:S01]  /*0190*/  IMAD.WIDE.U32 R12, R6.reuse, 0x8, R4 ;  /* 0x00000008060c7825 */ /* 0x040fe200078e0004 */
[----:B------:R-:W-:Y:S01]  /*01a0*/  IADD3 R6, PT, PT, R6, R9, RZ ;  /* 0x0000000906067210 */ /* 0x000fe20007ffe0ff */
[----:B------:R-:W3:Y:S04]  /*01b0*/  LDG.E.64 R20, desc[UR8][R20.64] ;  /* 0x0000000814147981 */ /* 0x000ee8000c1e1b00 */
[C---:B------:R-:W-:Y:S01]  /*01c0*/  IMAD.IADD R16, R6.reuse, 0x1, R9 ;  /* 0x0000000106107824 */ /* 0x040fe200078e0209 */
[----:B------:R-:W4:Y:S01]  /*01d0*/  LDG.E.64 R12, desc[UR8][R12.64] ;  /* 0x000000080c0c7981 */ /* 0x000f22000c1e1b00 */
[----:B------:R-:W-:-:S04]  /*01e0*/  IMAD.WIDE.U32 R6, R6, 0x8, R4 ;  /* 0x0000000806067825 */ /* 0x000fc800078e0004 */
[C---:B------:R-:W-:Y:S02]  /*01f0*/  IMAD.IADD R28, R16.reuse, 0x1, R9 ;  /* 0x00000001101c7824 */ /* 0x040fe400078e0209 */
[--C-:B------:R-:W-:Y:S01]  /*0200*/  IMAD.WIDE.U32 R16, R16, 0x8, R4.reuse ;  /* 0x0000000810107825 */ /* 0x100fe200078e0004 */
[----:B------:R-:W5:Y:S02]  /*0210*/  LDG.E.64 R6, desc[UR8][R6.64] ;  /* 0x0000000806067981 */ /* 0x000f64000c1e1b00 */
[C---:B------:R-:W-:Y:S01]  /*0220*/  IADD3 R14, PT, PT, R28.reuse, R9, RZ ;  /* 0x000000091c0e7210 */ /* 0x040fe20007ffe0ff */
[--C-:B------:R-:W-:Y:S02]  /*0230*/  IMAD.WIDE.U32 R28, R28, 0x8, R4.reuse ;  /* 0x000000081c1c7825 */ /* 0x100fe400078e0004 */
[----:B------:R-:W5:Y:S02]  /*0240*/  LDG.E.64 R16, desc[UR8][R16.64] ;  /* 0x0000000810107981 */ /* 0x000f64000c1e1b00 */
[----:B------:R-:W-:-:S02]  /*0250*/  IMAD.WIDE.U32 R26, R14, 0x8, R4 ;  /* 0x000000080e1a7825 */ /* 0x000fc400078e0004 */
[----:B------:R-:W5:Y:S02]  /*0260*/  LDG.E.64 R28, desc[UR8][R28.64] ;  /* 0x000000081c1c7981 */ /* 0x000f64000c1e1b00 */
[----:B------:R-:W-:Y:S02]  /*0270*/  IMAD.IADD R18, R14, 0x1, R9 ;  /* 0x000000010e127824 */ /* 0x000fe400078e0209 */
[----:B------:R-:W5:Y:S01]  /*0280*/  LDG.E.64 R26, desc[UR8][R26.64] ;  /* 0x000000081a1a7981 */ /* 0x000f62000c1e1b00 */
[----:B------:R-:W-:Y:S01]  /*0290*/  LEA R8, R8, UR5, 0x3 ;  /* 0x0000000508087c11 */ /* 0x000fe2000f8e18ff */
[C---:B------:R-:W-:Y:S01]  /*02a0*/  IMAD.WIDE.U32 R14, R18.reuse, 0x8, R4 ;  /* 0x00000008120e7825 */ /* 0x040fe200078e0004 */
[----:B------:R-:W-:-:S03]  /*02b0*/  IADD3 R18, PT, PT, R18, R9, RZ ;  /* 0x0000000912127210 */ /* 0x000fc60007ffe0ff */
[C---:B------:R-:W-:Y:S02]  /*02c0*/  IMAD R22, R9.reuse, 0x8, R8 ;  /* 0x0000000809167824 */ /* 0x040fe400078e0208 */
[C-C-:B------:R-:W-:Y:S01]  /*02d0*/  IMAD.IADD R19, R18.reuse, 0x1, R9.reuse ;  /* 0x0000000112137824 */ /* 0x140fe200078e0209 */
[----:B------:R-:W5:Y:S01]  /*02e0*/  LDG.E.64 R14, desc[UR8][R14.64] ;  /* 0x000000080e0e7981 */ /* 0x000f62000c1e1b00 */
[----:B------:R-:W-:Y:S02]  /*02f0*/  IMAD R24, R9, 0x8, R22 ;  /* 0x0000000809187824 */ /* 0x000fe400078e0216 */
[----:B------:R-:W-:Y:S01]  /*0300*/  IMAD.IADD R23, R19, 0x1, R9 ;  /* 0x0000000113177824 */ /* 0x000fe200078e0209 */
[----:B--2---:R0:W-:Y:S04]  /*0310*/  STS.64 [R8], R10 ;  /* 0x0000000a08007388 */ /* 0x0041e80000000a00 */
[----:B---3--:R1:W-:Y:S01]  /*0320*/  STS.64 [R22], R20 ;  /* 0x0000001416007388 */ /* 0x0083e20000000a00 */
[----:B0-----:R-:W-:Y:S01]  /*0330*/  IMAD.WIDE.U32 R10, R18, 0x8, R4 ;  /* 0x00000008120a7825 */ /* 0x001fe200078e0004 */
[----:B------:R-:W-:-:S02]  /*0340*/  IADD3 R18, PT, PT, R23, R9, RZ ;  /* 0x0000000917127210 */ /* 0x000fc40007ffe0ff */
[----:B----4-:R0:W-:Y:S04]  /*0350*/  STS.64 [R24], R12 ;  /* 0x0000000c18007388 */ /* 0x0101e80000000a00 */
[----:B------:R-:W2:Y:S01]  /*0360*/  LDG.E.64 R10, desc[UR8][R10.64] ;  /* 0x000000080a0a7981 */ /* 0x000ea2000c1e1b00 */
[----:B-1----:R-:W-:Y:S01]  /*0370*/  IMAD.IADD R20, R18, 0x1, R9 ;  /* 0x0000000112147824 */ /* 0x002fe200078e0209 */
[----:B------:R-:W-:-:S03]  /*0380*/  LEA R21, R9, R24, 0x3 ;  /* 0x0000001809157211 */ /* 0x000fc600078e18ff */
[----:B------:R-:W-:Y:S02]  /*0390*/  IMAD.IADD R22, R20, 0x1, R9 ;  /* 0x0000000114167824 */ /* 0x000fe400078e0209 */
[C---:B------:R-:W-:Y:S02]  /*03a0*/  IMAD R8, R9.reuse, 0x8, R21 ;  /* 0x0000000809087824 */ /* 0x040fe400078e0215 */
[----:B0-----:R-:W-:Y:S01]  /*03b0*/  IMAD.IADD R24, R22, 0x1, R9 ;  /* 0x0000000116187824 */ /* 0x001fe200078e0209 */
[----:B-----5:R0:W-:Y:S01]  /*03c0*/  STS.64 [R21], R6 ;  /* 0x0000000615007388 */ /* 0x0201e20000000a00 */
[----:B------:R-:W-:Y:S02]  /*03d0*/  IMAD R25, R9, 0x8, R8 ;  /* 0x0000000809197824 */ /* 0x000fe400078e0208 */
[--C-:B------:R-:W-:Y:S01]  /*03e0*/  IMAD.WIDE.U32 R12, R19, 0x8, R4.reuse ;  /* 0x00000008130c7825 */ /* 0x100fe200078e0004 */
[----:B------:R1:W-:Y:S03]  /*03f0*/  STS.64 [R8], R16 ;  /* 0x0000001008007388 */ /* 0x0003e60000000a00 */
[--C-:B------:R-:W-:Y:S01]  /*0400*/  IMAD.WIDE.U32 R18, R18, 0x8, R4.reuse ;  /* 0x0000000812127825 */ /* 0x100fe200078e0004 */
[----:B------:R3:W-:Y:S03]  /*0410*/  STS.64 [R25], R28 ;  /* 0x0000001c19007388 */ /* 0x0007e60000000a00 */
[----:B0-----:R-:W-:Y:S01]  /*0420*/  IMAD.WIDE.U32 R6, R23, 0x8, R4 ;  /* 0x0000000817067825 */ /* 0x001fe200078e0004 */
[----:B------:R-:W4:Y:S01]  /*0430*/  LDG.E.64 R12, desc[UR8][R12.64] ;  /* 0x000000080c0c7981 */ /* 0x000f22000c1e1b00 */
[----:B-1----:R-:W-:-:S02]  /*0440*/  IADD3 R17, PT, PT, R24, R9, RZ ;  /* 0x0000000918117210 */ /* 0x002fc40007ffe0ff */
[--C-:B------:R-:W-:Y:S01]  /*0450*/  IMAD.WIDE.U32 R20, R20, 0x8, R4.reuse ;  /* 0x0000000814147825 */ /* 0x100fe200078e0004 */
[----:B------:R-:W-:Y:S01]  /*0460*/  LEA R8, R9, R25, 0x3 ;  /* 0x0000001909087211 */ /* 0x000fe200078e18ff */
[----:B------:R-:W5:Y:S02]  /*0470*/  LDG.E.64 R6, desc[UR8][R6.64] ;  /* 0x0000000806067981 */ /* 0x000f64000c1e1b00 */
[--C-:B------:R-:W-:Y:S02]  /*0480*/  IMAD.WIDE.U32 R22, R22, 0x8, R4.reuse ;  /* 0x0000000816167825 */ /* 0x100fe400078e0004 */
[----:B------:R-:W5:Y:S02]  /*0490*/  LDG.E.64 R18, desc[UR8][R18.64] ;  /* 0x0000000812127981 */ /* 0x000f64000c1e1b00 */
[--C-:B---3--:R-:W-:Y:S02]  /*04a0*/  IMAD.WIDE.U32 R24, R24, 0x8, R4.reuse ;  /* 0x0000000818187825 */ /* 0x108fe400078e0004 */
[----:B------:R-:W3:Y:S02]  /*04b0*/  LDG.E.64 R20, desc[UR8][R20.64] ;  /* 0x0000000814147981 */ /* 0x000ee4000c1e1b00 */
[----:B------:R-:W-:-:S02]  /*04c0*/  IMAD.WIDE.U32 R16, R17, 0x8, R4 ;  /* 0x0000000811107825 */ /* 0x000fc400078e0004 */
[----:B------:R-:W3:Y:S04]  /*04d0*/  LDG.E.64 R22, desc[UR8][R22.64] ;  /* 0x0000000816167981 */ /* 0x000ee8000c1e1b00 */
[----:B------:R-:W3:Y:S04]  /*04e0*/  LDG.E.64 R24, desc[UR8][R24.64] ;  /* 0x0000000818187981 */ /* 0x000ee8000c1e1b00 */
[----:B------:R-:W3:Y:S04]  /*04f0*/  LDG.E.64 R16, desc[UR8][R16.64] ;  /* 0x0000000810107981 */ /* 0x000ee8000c1e1b00 */
[----:B------:R0:W-:Y:S02]  /*0500*/  STS.64 [R8], R26 ;  /* 0x0000001a08007388 */ /* 0x0001e40000000a00 */
[----:B0-----:R-:W-:-:S04]  /*0510*/  IMAD R8, R9, 0x8, R8 ;  /* 0x0000000809087824 */ /* 0x001fc800078e0208 */
[----:B------:R-:W-:-:S05]  /*0520*/  IMAD R26, R9, 0x8, R8 ;  /* 0x00000008091a7824 */ /* 0x000fca00078e0208 */
[----:B------:R-:W-:-:S05]  /*0530*/  LEA R27, R9, R26, 0x3 ;  /* 0x0000001a091b7211 */ /* 0x000fca00078e18ff */
[----:B------:R-:W-:-:S04]  /*0540*/  IMAD R28, R9, 0x8, R27 ;  /* 0x00000008091c7824 */ /* 0x000fc800078e021b */
[C---:B------:R-:W-:Y:S01]  /*0550*/  IMAD R29, R9.reuse, 0x8, R28 ;  /* 0x00000008091d7824 */ /* 0x040fe200078e021c */
[----:B------:R0:W-:Y:S04]  /*0560*/  STS.64 [R8], R14 ;  /* 0x0000000e08007388 */ /* 0x0001e80000000a00 */
[----:B0-----:R-:W-:Y:S01]  /*0570*/  LEA R8, R9, R29, 0x3 ;  /* 0x0000001d09087211 */ /* 0x001fe200078e18ff */
[----:B------:R-:W-:-:S06]  /*0580*/  UIADD3 UR4, UPT, UPT, UR4, 0x10, URZ ;  /* 0x0000001004047890 */ /* 0x000fcc000fffe0ff */
[----:B------:R-:W-:Y:S01]  /*0590*/  ISETP.NE.AND P1, PT, R3, UR4, PT ;  /* 0x0000000403007c0c */ /* 0x000fe2000bf25270 */
[----:B--2---:R0:W-:Y:S02]  /*05a0*/  STS.64 [R26], R10 ;  /* 0x0000000a1a007388 */ /* 0x0041e40000000a00 */
[----:B0-----:R-:W-:-:S04]  /*05b0*/  IMAD R10, R9, 0x8, R8 ;  /* 0x00000008090a7824 */ /* 0x001fc800078e0208 */
[----:B------:R-:W-:-:S05]  /*05c0*/  IMAD R11, R9, 0x8, R10 ;  /* 0x00000008090b7824 */ /* 0x000fca00078e020a */
[----:B------:R-:W-:Y:S01]  /*05d0*/  LEA R15, R9, R11, 0x3 ;  /* 0x0000000b090f7211 */ /* 0x000fe200078e18ff */
[----:B----4-:R0:W-:Y:S04]  /*05e0*/  STS.64 [R27], R12 ;  /* 0x0000000c1b007388 */ /* 0x0101e80000000a00 */
[----:B-----5:R0:W-:Y:S04]  /*05f0*/  STS.64 [R28], R6 ;  /* 0x000000061c007388 */ /* 0x0201e80000000a00 */
[----:B------:R0:W-:Y:S04]  /*0600*/  STS.64 [R29], R18 ;  /* 0x000000121d007388 */ /* 0x0001e80000000a00 */
[----:B---3--:R0:W-:Y:S04]  /*0610*/  STS.64 [R8], R20 ;  /* 0x0000001408007388 */ /* 0x0081e80000000a00 */
[----:B------:R0:W-:Y:S04]  /*0620*/  STS.64 [R10], R22 ;  /* 0x000000160a007388 */ /* 0x0001e80000000a00 */
[----:B------:R0:W-:Y:S04]  /*0630*/  STS.64 [R11], R24 ;  /* 0x000000180b007388 */ /* 0x0001e80000000a00 */
[----:B------:R0:W-:Y:S01]  /*0640*/  STS.64 [R15], R16 ;  /* 0x000000100f007388 */ /* 0x0001e20000000a00 */
[----:B------:R-:W-:Y:S05]  /*0650*/  @P1 BRA `(.L_x_2) ;  /* 0xfffffff800b41947 */ /* 0x000fea000383ffff */
.L_x_1:
[----:B------:R-:W-:Y:S05]  /*0660*/  @!P2 BRA `(.L_x_0) ;  /* 0x000000040078a947 */ /* 0x000fea0003800000 */
[----:B------:R-:W-:Y:S02]  /*0670*/  ISETP.GE.U32.AND P1, PT, R0, 0x8, PT ;  /* 0x000000080000780c */ /* 0x000fe40003f26070 */
[----:B0-----:R-:W-:-:S04]  /*0680*/  LOP3.LUT R8, R9, 0x7, RZ, 0xc0, !PT ;  /* 0x0000000709087812 */ /* 0x001fc800078ec0ff */
[----:B------:R-:W-:-:S07]  /*0690*/  ISETP.NE.AND P2, PT, R8, RZ, PT ;  /* 0x000000ff0800720c */ /* 0x000fce0003f45270 */
[----:B------:R-:W-:Y:S06]  /*06a0*/  @!P1 BRA `(.L_x_3) ;  /* 0x0000000000b49947 */ /* 0x000fec0003800000 */
[----:B------:R-:W-:Y:S01]  /*06b0*/  IMAD R0, R3, R9, R2 ;  /* 0x0000000903007224 */ /* 0x000fe200078e0202 */
[----:B------:R-:W0:Y:S03]  /*06c0*/  LDC.64 R16, c[0x0][0x380] ;  /* 0x0000e000ff107b82 */ /* 0x000e260000000a00 */
[----:B------:R-:W-:-:S04]  /*06d0*/  IMAD.IADD R6, R0, 0x1, R9 ;  /* 0x0000000100067824 */ /* 0x000fc800078e0209 */
[----:B------:R-:W-:-:S05]  /*06e0*/  IMAD.IADD R10, R6, 0x1, R9 ;  /* 0x00000001060a7824 */ /* 0x000fca00078e0209 */
[----:B------:R-:W-:-:S05]  /*06f0*/  IADD3 R18, PT, PT, R10, R9, RZ ;  /* 0x000000090a127210 */ /* 0x000fca0007ffe0ff */
[----:B------:R-:W-:-:S04]  /*0700*/  IMAD.IADD R20, R18, 0x1, R9 ;  /* 0x0000000112147824 */ /* 0x000fc800078e0209 */
[----:B------:R-:W-:Y:S02]  /*0710*/  IMAD.IADD R14, R20, 0x1, R9 ;  /* 0x00000001140e7824 */ /* 0x000fe400078e0209 */
[----:B0-----:R-:W-:-:S03]  /*0720*/  IMAD.WIDE.U32 R4, R0, 0x8, R16 ;  /* 0x0000000800047825 */ /* 0x001fc600078e0010 */
[----:B------:R-:W-:Y:S01]  /*0730*/  IADD3 R12, PT, PT, R14, R9, RZ ;  /* 0x000000090e0c7210 */ /* 0x000fe20007ffe0ff */
[--C-:B------:R-:W-:Y:S02]  /*0740*/  IMAD.WIDE.U32 R6, R6, 0x8, R16.reuse ;  /* 0x0000000806067825 */ /* 0x100fe400078e0010 */
[----:B------:R-:W2:Y:S02]  /*0750*/  LDG.E.64 R4, desc[UR8][R4.64] ;  /* 0x0000000804047981 */ /* 0x000ea4000c1e1b00 */
[----:B------:R-:W-:Y:S02]  /*0760*/  IMAD.WIDE.U32 R10, R10, 0x8, R16 ;  /* 0x000000080a0a7825 */ /* 0x000fe400078e0010 */
[----:B------:R-:W3:Y:S02]  /*0770*/  LDG.E.64 R6, desc[UR8][R6.64] ;  /* 0x0000000806067981 */ /* 0x000ee4000c1e1b00 */
[----:B------:R-:W-:Y:S02]  /*0780*/  IMAD.IADD R23, R12, 0x1, R9 ;  /* 0x000000010c177824 */ /* 0x000fe400078e0209 */
[--C-:B------:R-:W-:Y:S01]  /*0790*/  IMAD.WIDE.U32 R18, R18, 0x8, R16.reuse ;  /* 0x0000000812127825 */ /* 0x100fe200078e0010 */
[----:B------:R-:W4:Y:S03]  /*07a0*/  LDG.E.64 R10, desc[UR8][R10.64] ;  /* 0x000000080a0a7981 */ /* 0x000f26000c1e1b00 */
[----:B------:R-:W-:-:S02]  /*07b0*/  IMAD.WIDE.U32 R20, R20, 0x8, R16 ;  /* 0x0000000814147825 */ /* 0x000fc400078e0010 */
[----:B------:R-:W5:Y:S02]  /*07c0*/  LDG.E.64 R18, desc[UR8][R18.64] ;  /* 0x0000000812127981 */ /* 0x000f64000c1e1b00 */
[--C-:B------:R-:W-:Y:S02]  /*07d0*/  IMAD.WIDE.U32 R14, R14, 0x8, R16.reuse ;  /* 0x000000080e0e7825 */ /* 0x100fe400078e0010 */
[----:B------:R-:W5:Y:S02]  /*07e0*/  LDG.E.64 R20, desc[UR8][R20.64] ;  /* 0x0000000814147981 */ /* 0x000f64000c1e1b00 */
[--C-:B------:R-:W-:Y:S02]  /*07f0*/  IMAD.WIDE.U32 R12, R12, 0x8, R16.reuse ;  /* 0x000000080c0c7825 */ /* 0x100fe400078e0010 */
[----:B------:R-:W5:Y:S02]  /*0800*/  LDG.E.64 R14, desc[UR8][R14.64] ;  /* 0x000000080e0e7981 */ /* 0x000f64000c1e1b00 */
[----:B------:R-:W-:-:S02]  /*0810*/  IMAD.WIDE.U32 R16, R23, 0x8, R16 ;  /* 0x0000000817107825 */ /* 0x000fc400078e0010 */
[----:B------:R-:W5:Y:S04]  /*0820*/  LDG.E.64 R12, desc[UR8][R12.64] ;  /* 0x000000080c0c7981 */ /* 0x000f68000c1e1b00 */
[----:B------:R-:W5:Y:S01]  /*0830*/  LDG.E.64 R16, desc[UR8][R16.64] ;  /* 0x0000000810107981 */ /* 0x000f62000c1e1b00 */
[----:B------:R-:W0:Y:S01]  /*0840*/  S2UR UR5, SR_CgaCtaId ;  /* 0x00000000000579c3 */ /* 0x000e220000008800 */
[----:B------:R-:W-:Y:S02]  /*0850*/  UMOV UR4, 0x400 ;  /* 0x0000040000047882 */ /* 0x000fe40000000000 */
[----:B0-----:R-:W-:-:S06]  /*0860*/  ULEA UR4, UR5, UR4, 0x18 ;  /* 0x0000000405047291 */ /* 0x001fcc000f8ec0ff */
[----:B------:R-:W-:-:S05]  /*0870*/  LEA R0, R0, UR4, 0x3 ;  /* 0x0000000400007c11 */ /* 0x000fca000f8e18ff */
[----:B------:R-:W-:-:S05]  /*0880*/  IMAD R22, R9, 0x8, R0 ;  /* 0x0000000809167824 */ /* 0x000fca00078e0200 */
[----:B------:R-:W-:-:S05]  /*0890*/  LEA R23, R9, R22, 0x3 ;  /* 0x0000001609177211 */ /* 0x000fca00078e18ff */
[----:B------:R-:W-:-:S04]  /*08a0*/  IMAD R24, R9, 0x8, R23 ;  /* 0x0000000809187824 */ /* 0x000fc800078e0217 */
[----:B------:R-:W-:-:S05]  /*08b0*/  IMAD R25, R9, 0x8, R24 ;  /* 0x0000000809197824 */ /* 0x000fca00078e0218 */
[----:B------:R-:W-:-:S05]  /*08c0*/  LEA R26, R9, R25, 0x3 ;  /* 0x00000019091a7211 */ /* 0x000fca00078e18ff */
[----:B------:R-:W-:-:S04]  /*08d0*/  IMAD R27, R9, 0x8, R26 ;  /* 0x00000008091b7824 */ /* 0x000fc800078e021a */
[----:B------:R-:W-:Y:S01]  /*08e0*/  IMAD R29, R9, 0x8, R27 ;  /* 0x00000008091d7824 */ /* 0x000fe200078e021b */
[----:B------:R-:W-:Y:S01]  /*08f0*/  IADD3 R3, PT, PT, R3, 0x8, RZ ;  /* 0x0000000803037810 */ /* 0x000fe20007ffe0ff */
[----:B--2---:R0:W-:Y:S04]  /*0900*/  STS.64 [R0], R4 ;  /* 0x0000000400007388 */ /* 0x0041e80000000a00 */
[----:B---3--:R0:W-:Y:S04]  /*0910*/  STS.64 [R22], R6 ;  /* 0x0000000616007388 */ /* 0x0081e80000000a00 */
[----:B----4-:R0:W-:Y:S04]  /*0920*/  STS.64 [R23], R10 ;  /* 0x0000000a17007388 */ /* 0x0101e80000000a00 */
[----:B-----5:R0:W-:Y:S04]  /*0930*/  STS.64 [R24], R18 ;  /* 0x0000001218007388 */ /* 0x0201e80000000a00 */
[----:B------:R0:W-:Y:S04]  /*0940*/  STS.64 [R25], R20 ;  /* 0x0000001419007388 */ /* 0x0001e80000000a00 */
[----:B------:R0:W-:Y:S04]  /*0950*/  STS.64 [R26], R14 ;  /* 0x0000000e1a007388 */ /* 0x0001e80000000a00 */
[----:B------:R0:W-:Y:S04]  /*0960*/  STS.64 [R27], R12 ;  /* 0x0000000c1b007388 */ /* 0x0001e80000000a00 */
[----:B------:R0:W-:Y:S02]  /*0970*/  STS.64 [R29], R16 ;  /* 0x000000101d007388 */ /* 0x0001e40000000a00 */
.L_x_3:
[----:B------:R-:W-:Y:S05]  /*0980*/  @!P2 BRA `(.L_x_0) ;  /* 0x0000000000b0a947 */ /* 0x000fea0003800000 */
[----:B------:R-:W-:Y:S02]  /*0990*/  ISETP.GE.U32.AND P1, PT, R8, 0x4, PT ;  /* 0x000000040800780c */ /* 0x000fe40003f26070 */
[----:B0-----:R-:W-:-:S04]  /*09a0*/  LOP3.LUT R0, R9, 0x3, RZ, 0xc0, !PT ;  /* 0x0000000309007812 */ /* 0x001fc800078ec0ff */
[----:B------:R-:W-:-:S07]  /*09b0*/  ISETP.NE.AND P2, PT, R0, RZ, PT ;  /* 0x000000ff0000720c */ /* 0x000fce0003f45270 */
[----:B------:R-:W-:Y:S06]  /*09c0*/  @!P1 BRA `(.L_x_4) ;  /* 0x0000000000649947 */ /* 0x000fec0003800000 */
[----:B------:R-:W0:Y:S01]  /*09d0*/  LDC.64 R4, c[0x0][0x380] ;  /* 0x0000e000ff047b82 */ /* 0x000e220000000a00 */
[----:B------:R-:W-:-:S04]  /*09e0*/  IMAD R8, R3, R9, R2 ;  /* 0x0000000903087224 */ /* 0x000fc800078e0202 */
[----:B------:R-:W-:-:S04]  /*09f0*/  IMAD.IADD R6, R8, 0x1, R9 ;  /* 0x0000000108067824 */ /* 0x000fc800078e0209 */
[----:B------:R-:W-:-:S05]  /*0a00*/  IMAD.IADD R12, R6, 0x1, R9 ;  /* 0x00000001060c7824 */ /* 0x000fca00078e0209 */
[----:B------:R-:W-:Y:S01]  /*0a10*/  IADD3 R15, PT, PT, R12, R9, RZ ;  /* 0x000000090c0f7210 */ /* 0x000fe20007ffe0ff */
[----:B0-----:R-:W-:-:S04]  /*0a20*/  IMAD.WIDE.U32 R10, R8, 0x8, R4 ;  /* 0x00000008080a7825 */ /* 0x001fc800078e0004 */
[----:B------:R-:W-:-:S04]  /*0a30*/  IMAD.WIDE.U32 R6, R6, 0x8, R4 ;  /* 0x0000000806067825 */ /* 0x000fc800078e0004 */
[--C-:B------:R-:W-:Y:S02]  /*0a40*/  IMAD.WIDE.U32 R12, R12, 0x8, R4.reuse ;  /* 0x000000080c0c7825 */ /* 0x100fe400078e0004 */
[----:B------:R-:W2:Y:S02]  /*0a50*/  LDG.E.64 R6, desc[UR8][R6.64] ;  /* 0x0000000806067981 */ /* 0x000ea4000c1e1b00 */
[----:B------:R-:W-:Y:S02]  /*0a60*/  IMAD.WIDE.U32 R14, R15, 0x8, R4 ;  /* 0x000000080f0e7825 */ /* 0x000fe400078e0004 */
[----:B------:R-:W3:Y:S04]  /*0a70*/  LDG.E.64 R4, desc[UR8][R10.64] ;  /* 0x000000080a047981 */ /* 0x000ee8000c1e1b00 */
[----:B------:R-:W4:Y:S04]  /*0a80*/  LDG.E.64 R12, desc[UR8][R12.64] ;  /* 0x000000080c0c7981 */ /* 0x000f28000c1e1b00 */
[----:B------:R-:W5:Y:S01]  /*0a90*/  LDG.E.64 R14, desc[UR8][R14.64] ;  /* 0x000000080e0e7981 */ /* 0x000f62000c1e1b00 */
[----:B------:R-:W0:Y:S01]  /*0aa0*/  S2UR UR5, SR_CgaCtaId ;  /* 0x00000000000579c3 */ /* 0x000e220000008800 */
[----:B------:R-:W-:-:S02]  /*0ab0*/  UMOV UR4, 0x400 ;  /* 0x0000040000047882 */ /* 0x000fc40000000000 */
[----:B0-----:R-:W-:-:S06]  /*0ac0*/  ULEA UR4, UR5, UR4, 0x18 ;  /* 0x0000000405047291 */ /* 0x001fcc000f8ec0ff */
[----:B------:R-:W-:-:S05]  /*0ad0*/  LEA R8, R8, UR4, 0x3 ;  /* 0x0000000408087c11 */ /* 0x000fca000f8e18ff */
[----:B------:R-:W-:-:S04]  /*0ae0*/  IMAD R16, R9, 0x8, R8 ;  /* 0x0000000809107824 */ /* 0x000fc800078e0208 */
[----:B------:R-:W-:-:S05]  /*0af0*/  IMAD R17, R9, 0x8, R16 ;  /* 0x0000000809117824 */ /* 0x000fca00078e0210 */
[----:B------:R-:W-:Y:S01]  /*0b00*/  LEA R19, R9, R17, 0x3 ;  /* 0x0000001109137211 */ /* 0x000fe200078e18ff */
[----:B------:R-:W-:Y:S01]  /*0b10*/  VIADD R3, R3, 0x4 ;  /* 0x0000000403037836 */ /* 0x000fe20000000000 */
[----:B---3--:R0:W-:Y:S04]  /*0b20*/  STS.64 [R8], R4 ;  /* 0x0000000408007388 */ /* 0x0081e80000000a00 */
[----:B--2---:R0:W-:Y:S04]  /*0b30*/  STS.64 [R16], R6 ;  /* 0x0000000610007388 */ /* 0x0041e80000000a00 */
[----:B----4-:R0:W-:Y:S04]  /*0b40*/  STS.64 [R17], R12 ;  /* 0x0000000c11007388 */ /* 0x0101e80000000a00 */
[----:B-----5:R0:W-:Y:S02]  /*0b50*/  STS.64 [R19], R14 ;  /* 0x0000000e13007388 */ /* 0x0201e40000000a00 */
.L_x_4:
[----:B------:R-:W-:Y:S05]  /*0b60*/  @!P2 BRA `(.L_x_0) ;  /* 0x000000000038a947 */ /* 0x000fea0003800000 */
[----:B------:R-:W1:Y:S01]  /*0b70*/  S2UR UR5, SR_CgaCtaId ;  /* 0x00000000000579c3 */ /* 0x000e620000008800 */
[----:B------:R-:W-:-:S07]  /*0b80*/  UMOV UR4, 0x400 ;  /* 0x0000040000047882 */ /* 0x000fce0000000000 */
[----:B0-----:R-:W0:Y:S01]  /*0b90*/  LDC.64 R6, c[0x0][0x380] ;  /* 0x0000e000ff067b82 */ /* 0x001e220000000a00 */
[----:B-1----:R-:W-:-:S03]  /*0ba0*/  ULEA UR5, UR5, UR4, 0x18 ;  /* 0x0000000405057291 */ /* 0x002fc6000f8ec0ff */
[----:B------:R-:W-:-:S09]  /*0bb0*/  UMOV UR4, URZ ;  /* 0x000000ff00047c82 */ /* 0x000fd20008000000 */
.L_x_5:
[----:B-1----:R-:W-:-:S04]  /*0bc0*/  IMAD R11, R3, R9, R2 ;  /* 0x00000009030b7224 */ /* 0x002fc800078e0202 */
[----:B0-----:R-:W-:-:S06]  /*0bd0*/  IMAD.WIDE.U32 R4, R11, 0x8, R6 ;  /* 0x000000080b047825 */ /* 0x001fcc00078e0006 */
[----:B------:R-:W2:Y:S01]  /*0be0*/  LDG.E.64 R4, desc[UR8][R4.64] ;  /* 0x0000000804047981 */ /* 0x000ea2000c1e1b00 */
[----:B------:R-:W-:Y:S01]  /*0bf0*/  LEA R11, R11, UR5, 0x3 ;  /* 0x000000050b0b7c11 */ /* 0x000fe2000f8e18ff */
[----:B------:R-:W-:Y:S01]  /*0c00*/  UIADD3 UR4, UPT, UPT, UR4, 0x1, URZ ;  /* 0x0000000104047890 */ /* 0x000fe2000fffe0ff */
[----:B------:R-:W-:-:S05]  /*0c10*/  VIADD R3, R3, 0x1 ;  /* 0x0000000103037836 */ /* 0x000fca0000000000 */
[----:B------:R-:W-:Y:S01]  /*0c20*/  ISETP.NE.AND P1, PT, R0, UR4, PT ;  /* 0x0000000400007c0c */ /* 0x000fe2000bf25270 */
[----:B--2---:R1:W-:-:S12]  /*0c30*/  STS.64 [R11], R4 ;  /* 0x000000040b007388 */ /* 0x0043d80000000a00 */
[----:B------:R-:W-:Y:S05]  /*0c40*/  @P1 BRA `(.L_x_5) ;  /* 0xfffffffc00dc1947 */ /* 0x000fea000383ffff */
.L_x_0:
[----:B------:R-:W2:Y:S01]  /*0c50*/  S2UR UR5, SR_CgaCtaId ;  /* 0x00000000000579c3 */ /* 0x000ea20000008800 */
[----:B------:R-:W-:Y:S01]  /*0c60*/  UMOV UR4, 0x400 ;  /* 0x0000040000047882 */ /* 0x000fe20000000000 */
[----:B------:R-:W-:Y:S01]  /*0c70*/  IMAD R3, R9, R9, R2 ;  /* 0x0000000909037224 */ /* 0x000fe200078e0202 */
[----:B--2---:R-:W-:-:S06]  /*0c80*/  ULEA UR4, UR5, UR4, 0x18 ;  /* 0x0000000405047291 */ /* 0x004fcc000f8ec0ff */
[----:B------:R-:W-:-:S05]  /*0c90*/  LEA R3, R3, UR4, 0x3 ;  /* 0x0000000403037c11 */ /* 0x000fca000f8e18ff */
[----:B------:R2:W-:Y:S01]  /*0ca0*/  STS.64 [R3], RZ ;  /* 0x000000ff03007388 */ /* 0x0005e20000000a00 */
[----:B------:R-:W-:Y:S06]  /*0cb0*/  BAR.SYNC.DEFER_BLOCKING 0x0 ;  /* 0x0000000000007b1d */ /* 0x000fec0000010000 */
[----:B------:R-:W-:Y:S05]  /*0cc0*/  @!P0 BRA `(.L_x_6) ;  /* 0x0000000c00a48947 */ /* 0x000fea0003800000 */
[----:B0-----:R-:W-:Y:S01]  /*0cd0*/  SHF.L.U32 R0, R2, 0x3, RZ ;  /* 0x0000000302007819 */ /* 0x001fe200000006ff */
[----:B------:R-:W-:Y:S01]  /*0ce0*/  UMOV UR4, URZ ;  /* 0x000000ff00047c82 */ /* 0x000fe20008000000 */
[----:B------:R-:W-:Y:S02]  /*0cf0*/  PRMT R24, RZ, 0x7610, R24 ;  /* 0x00007610ff187816 */ /* 0x000fe40000000018 */
[----:B------:R-:W-:Y:S01]  /*0d00*/  PRMT R25, RZ, 0x7610, R25 ;  /* 0x00007610ff197816 */ /* 0x000fe20000000019 */
[C-C-:B-1----:R-:W-:Y:S02]  /*0d10*/  IMAD R4, R9.reuse, 0x10, R0.reuse ;  /* 0x0000001009047824 */ /* 0x142fe400078e0200 */
[C-C-:B------:R-:W-:Y:S02]  /*0d20*/  IMAD R5, R9.reuse, 0x18, R0.reuse ;  /* 0x0000001809057824 */ /* 0x140fe400078e0200 */
[C-C-:B------:R-:W-:Y:S02]  /*0d30*/  IMAD R6, R9.reuse, 0x20, R0.reuse ;  /* 0x0000002009067824 */ /* 0x140fe400078e0200 */
[----:B------:R-:W-:-:S02]  /*0d40*/  IMAD R7, R9, 0x28, R0 ;  /* 0x0000002809077824 */ /* 0x000fc400078e0200 */
[C-C-:B------:R-:W-:Y:S02]  /*0d50*/  IMAD R22, R9.reuse, 0x30, R0.reuse ;  /* 0x0000003009167824 */ /* 0x140fe400078e0200 */
[----:B------:R-:W-:-:S07]  /*0d60*/  IMAD R23, R9, 0x38, R0 ;  /* 0x0000003809177824 */ /* 0x000fce00078e0200 */
.L_x_19:
[----:B------:R-:W-:Y:S01]  /*0d70*/  ISETP.GE.U32.AND P0, PT, R2, UR4, PT ;  /* 0x0000000402007c0c */ /* 0x000fe2000bf06070 */
[----:B------:R-:W-:-:S12]  /*0d80*/  BSSY.RECONVERGENT B0, `(.L_x_7) ;  /* 0x00000d7000007945 */ /* 0x000fd80003800200 */
[----:B0--3--:R-:W0:Y:S01]  /*0d90*/  @!P0 S2R R11, SR_CgaCtaId ;  /* 0x00000000000b8919 */ /* 0x009e220000008800 */
[----:B-1----:R-:W1:Y:S01]  /*0da0*/  @!P0 LDC R9, c[0x0][0x388] ;  /* 0x0000e200ff098b82 */ /* 0x002e620000000800 */
[----:B------:R-:W-:Y:S01]  /*0db0*/  @!P0 MOV R8, 0x400 ;  /* 0x0000040000088802 */ /* 0x000fe20000000f00 */
[----:B-1----:R-:W-:-:S03]  /*0dc0*/  @!P0 IMAD R0, R9, UR4, R2 ;  /* 0x0000000409008c24 */ /* 0x002fc6000f8e0202 */
[----:B0-----:R-:W-:-:S04]  /*0dd0*/  @!P0 LEA R11, R11, R8, 0x18 ;  /* 0x000000080b0b8211 */ /* 0x001fc800078ec0ff */
[----:B------:R-:W-:-:S05]  /*0de0*/  @!P0 LEA R0, R0, R11, 0x3 ;  /* 0x0000000b00008211 */ /* 0x000fca00078e18ff */
[----:B------:R0:W-:Y:S01]  /*0df0*/  @!P0 STS.64 [R0], RZ ;  /* 0x000000ff00008388 */ /* 0x0001e20000000a00 */
[----:B------:R-:W-:Y:S05]  /*0e00*/  @!P0 BRA `(.L_x_8) ;  /* 0x0000000c00388947 */ /* 0x000fea0003800000 */
[----:B------:R1:W-:Y:S01]  /*0e10*/  STS.64 [R3], RZ ;  /* 0x000000ff03007388 */ /* 0x0003e20000000a00 */
[----:B------:R-:W-:-:S09]  /*0e20*/  UISETP.NE.AND UP0, UPT, UR4, URZ, UPT ;  /* 0x000000ff0400728c */ /* 0x000fd2000bf05270 */
[----:B-1----:R-:W-:Y:S05]  /*0e30*/  BRA.U !UP0, `(.L_x_9) ;  /* 0x0000000908247547 */ /* 0x002fea000b800000 */
[----:B------:R-:W-:Y:S01]  /*0e40*/  UISETP.GE.U32.AND UP0, UPT, UR4, 0x8, UPT ;  /* 0x000000080400788c */ /* 0x000fe2000bf06070 */
[----:B------:R-:W-:Y:S01]  /*0e50*/  IMAD.MOV.U32 R9, RZ, RZ, RZ ;  /* 0x000000ffff097224 */ /* 0x000fe200078e00ff */
[----:B------:R-:W-:-:S07]  /*0e60*/  CS2R R12, SRZ ;  /* 0x00000000000c7805 */ /* 0x000fce000001ff00 */
[----:B------:R-:W-:Y:S05]  /*0e70*/  BRA.U !UP0, `(.L_x_10) ;  /* 0x0000000108e47547 */ /* 0x000fea000b800000 */
[----:B------:R-:W1:Y:S01]  /*0e80*/  LDCU UR17, c[0x0][0x388] ;  /* 0x00007100ff1177ac */ /* 0x000e620008000800 */
[----:B------:R-:W3:Y:S01]  /*0e90*/  S2UR UR7, SR_CgaCtaId ;  /* 0x00000000000779c3 */ /* 0x000ee20000008800 */
[----:B------:R-:W-:Y:S01]  /*0ea0*/  IMAD.SHL.U32 R16, R2, 0x8, RZ ;  /* 0x0000000802107824 */ /* 0x000fe200078e00ff */
[----:B------:R-:W-:Y:S01]  /*0eb0*/  CS2R R12, SRZ ;  /* 0x00000000000c7805 */ /* 0x000fe2000001ff00 */
[----:B------:R-:W-:Y:S02]  /*0ec0*/  USHF.L.U32 UR10, UR4, 0x3, URZ ;  /* 0x00000003040a7899 */ /* 0x000fe400080006ff */
[----:B------:R-:W-:Y:S01]  /*0ed0*/  ULOP3.LUT UR5, UR4, 0xfffffff8, URZ, 0xc0, !UPT ;  /* 0xfffffff804057892 */ /* 0x000fe2000f8ec0ff */
[----:B------:R-:W-:-:S03]  /*0ee0*/  UMOV UR6, 0x400 ;  /* 0x0000040000067882 */ /* 0x000fc60000000000 */
[----:B------:R-:W-:Y:S01]  /*0ef0*/  UIADD3 UR5, UPT, UPT, -UR5, URZ, URZ ;  /* 0x000000ff05057290 */ /* 0x000fe2000fffe1ff */
[----:B-1----:R-:W-:Y:S01]  /*0f00*/  MOV R9, UR17 ;  /* 0x0000001100097c02 */ /* 0x002fe20008000f00 */
[----:B------:R-:W-:Y:S02]  /*0f10*/  ULEA UR11, UR17, UR10, 0x4 ;  /* 0x0000000a110b7291 */ /* 0x000fe4000f8e20ff */
[----:B------:R-:W-:Y:S02]  /*0f20*/  UIMAD UR12, UR17, 0x18, UR10 ;  /* 0x00000018110c78a4 */ /* 0x000fe4000f8e020a */
[----:B0-----:R-:W-:Y:S01]  /*0f30*/  IMAD R0, R9, 0x8, R16 ;  /* 0x0000000809007824 */ /* 0x001fe200078e0210 */
[----:B------:R-:W-:Y:S02]  /*0f40*/  ULEA UR13, UR17, UR10, 0x5 ;  /* 0x0000000a110d7291 */ /* 0x000fe4000f8e28ff */
[----:B---3--:R-:W-:Y:S02]  /*0f50*/  ULEA UR6, UR7, UR6, 0x18 ;  /* 0x0000000607067291 */ /* 0x008fe4000f8ec0ff */
[----:B------:R-:W-:-:S02]  /*0f60*/  UIMAD UR14, UR17, 0x28, UR10 ;  /* 0x00000028110e78a4 */ /* 0x000fc4000f8e020a */
[----:B------:R-:W-:Y:S02]  /*0f70*/  UIMAD UR15, UR17, 0x38, UR10 ;  /* 0x00000038110f78a4 */ /* 0x000fe4000f8e020a */
[----:B------:R-:W-:Y:S02]  /*0f80*/  ULEA UR7, UR17, UR10, 0x3 ;  /* 0x0000000a11077291 */ /* 0x000fe4000f8e18ff */
[----:B------:R-:W-:-:S12]  /*0f90*/  UIMAD UR16, UR17, 0x30, UR10 ;  /* 0x00000030111078a4 */ /* 0x000fd8000f8e020a */
.L_x_11:
[----:B------:R-:W-:Y:S01]  /*0fa0*/  IMAD.U32 R17, RZ, RZ, UR6 ;  /* 0x00000006ff117e24 */ /* 0x000fe2000f8e00ff */
[----:B------:R-:W-:Y:S01]  /*0fb0*/  LDS.64 R10, [R16+UR6] ;  /* 0x00000006100a7984 */ /* 0x000fe20008000a00 */
[----:B------:R-:W-:-:S03]  /*0fc0*/  UIADD3 UR5, UPT, UPT, UR5, 0x8, URZ ;  /* 0x0000000805057890 */ /* 0x000fc6000fffe0ff */
[----:B0-----:R-:W0:Y:S01]  /*0fd0*/  LDS.64 R8, [R17+UR10] ;  /* 0x0000000a11087984 */ /* 0x001e220008000a00 */
[----:B------:R-:W-:Y:S01]  /*0fe0*/  UISETP.NE.AND UP0, UPT, UR5, URZ, UPT ;  /* 0x000000ff0500728c */ /* 0x000fe2000bf05270 */
[----:B0-----:R-:W-:-:S07]  /*0ff0*/  DFMA R10, R8, R10, R12 ;  /* 0x0000000a080a722b */ /* 0x001fce000000000c */
[----:B------:R-:W-:Y:S04]  /*1000*/  STS.64 [R3], R10 ;  /* 0x0000000a03007388 */ /* 0x000fe80000000a00 */
[----:B------:R-:W-:Y:S04]  /*1010*/  LDS.64 R8, [R17+UR7] ;  /* 0x0000000711087984 */ /* 0x000fe80008000a00 */
[----:B------:R-:W0:Y:S02]  /*1020*/  LDS.64 R12, [R0+UR6] ;  /* 0x00000006000c7984 */ /* 0x000e240008000a00 */
        /* <DEDUP_REMOVED lines=23> */
[----:B------:R-:W0:Y:S01]  /*11a0*/  LDS.64 R12, [R23+UR6] ;  /* 0x00000006170c7984 */ /* 0x000e220008000a00 */
[----:B------:R-:W-:Y:S01]  /*11b0*/  ULEA UR6, UR17, UR6, 0x6 ;  /* 0x0000000611067291 */ /* 0x000fe2000f8e30ff */
[----:B0-----:R-:W-:-:S07]  /*11c0*/  DFMA R12, R18, R12, R14 ;  /* 0x0000000c120c722b */ /* 0x001fce000000000e */
[----:B------:R0:W-:Y:S01]  /*11d0*/  STS.64 [R3], R12 ;  /* 0x0000000c03007388 */ /* 0x0001e20000000a00 */
[----:B------:R-:W-:Y:S05]  /*11e0*/  BRA.U UP0, `(.L_x_11) ;  /* 0xfffffffd006c7547 */ /* 0x000fea000b83ffff */
[----:B------:R-:W-:-:S06]  /*11f0*/  ULOP3.LUT UR5, UR4, 0x7ffffff8, URZ, 0xc0, !UPT ;  /* 0x7ffffff804057892 */ /* 0x000fcc000f8ec0ff */
[----:B------:R-:W-:-:S07]  /*1200*/  MOV R9, UR5 ;  /* 0x0000000500097c02 */ /* 0x000fce0008000f00 */
.L_x_10:
[----:B------:R-:W-:-:S09]  /*1210*/  ULOP3.LUT UP0, URZ, UR4, 0x7, URZ, 0xc0, !UPT ;  /* 0x0000000704ff7892 */ /* 0x000fd2000f80c0ff */
[----:B------:R-:W-:Y:S05]  /*1220*/  BRA.U !UP0, `(.L_x_9) ;  /* 0x0000000508287547 */ /* 0x000fea000b800000 */
[----:B------:R-:W-:-:S04]  /*1230*/  LOP3.LUT R8, R25, 0x7, RZ, 0xc0, !PT ;  /* 0x0000000719087812 */ /* 0x000fc800078ec0ff */
[C---:B------:R-:W-:Y:S01]  /*1240*/  LOP3.LUT P1, RZ, R8.reuse, 0x3, RZ, 0xc0, !PT ;  /* 0x0000000308ff7812 */ /* 0x040fe2000782c0ff */
[----:B0-----:R-:W-:-:S05]  /*1250*/  VIADD R0, R8, 0xffffffff ;  /* 0xffffffff08007836 */ /* 0x001fca0000000000 */
[----:B------:R-:W-:-:S13]  /*1260*/  ISETP.GE.U32.AND P0, PT, R0, 0x3, PT ;  /* 0x000000030000780c */ /* 0x000fda0003f06070 */
[----:B------:R-:W-:Y:S05]  /*1270*/  @!P0 BRA `(.L_x_12) ;  /* 0x00000000007c8947 */ /* 0x000fea0003800000 */
[----:B------:R-:W0:Y:S01]  /*1280*/  S2R R11, SR_CgaCtaId ;  /* 0x00000000000b7919 */ /* 0x000e220000008800 */
[----:B------:R-:W1:Y:S01]  /*1290*/  LDC R0, c[0x0][0x388] ;  /* 0x0000e200ff007b82 */ /* 0x000e620000000800 */
[----:B------:R-:W-:Y:S01]  /*12a0*/  MOV R8, 0x400 ;  /* 0x0000040000087802 */ /* 0x000fe20000000f00 */
[----:B-1----:R-:W-:-:S03]  /*12b0*/  IMAD R10, R9, R0, R2 ;  /* 0x00000000090a7224 */ /* 0x002fc600078e0202 */
[----:B0-----:R-:W-:Y:S01]  /*12c0*/  LEA R11, R11, R8, 0x18 ;  /* 0x000000080b0b7211 */ /* 0x001fe200078ec0ff */
[C---:B------:R-:W-:Y:S02]  /*12d0*/  IMAD R8, R9.reuse, R0, UR4 ;  /* 0x0000000409087e24 */ /* 0x040fe4000f8e0200 */
[----:B------:R-:W-:Y:S01]  /*12e0*/  VIADD R9, R9, 0x4 ;  /* 0x0000000409097836 */ /* 0x000fe20000000000 */
[----:B------:R-:W-:Y:S01]  /*12f0*/  LEA R19, R10, R11, 0x3 ;  /* 0x0000000b0a137211 */ /* 0x000fe200078e18ff */
[----:B------:R-:W-:-:S04]  /*1300*/  IMAD R17, R8, 0x8, R11 ;  /* 0x0000000808117824 */ /* 0x000fc800078e020b */
[----:B------:R-:W-:Y:S01]  /*1310*/  LDS.64 R10, [R19] ;  /* 0x00000000130a7984 */ /* 0x000fe20000000a00 */
[C---:B------:R-:W-:Y:S02]  /*1320*/  IMAD R21, R0.reuse, 0x8, R17 ;  /* 0x0000000800157824 */ /* 0x040fe400078e0211 */
[C---:B------:R-:W-:Y:S01]  /*1330*/  IMAD R27, R0.reuse, 0x8, R19 ;  /* 0x00000008001b7824 */ /* 0x040fe200078e0213 */
[----:B------:R-:W0:Y:S02]  /*1340*/  LDS.64 R14, [R17] ;  /* 0x00000000110e7984 */ /* 0x000e240000000a00 */
[C---:B------:R-:W-:Y:S01]  /*1350*/  LEA R29, R0.reuse, R21, 0x3 ;  /* 0x00000015001d7211 */ /* 0x040fe200078e18ff */
[----:B------:R-:W-:-:S04]  /*1360*/  IMAD R8, R0, 0x8, R27 ;  /* 0x0000000800087824 */ /* 0x000fc800078e021b */
[----:B------:R-:W-:Y:S01]  /*1370*/  IMAD R18, R0, 0x8, R29 ;  /* 0x0000000800127824 */ /* 0x000fe200078e021d */
[----:B0-----:R-:W-:-:S07]  /*1380*/  DFMA R12, R14, R10, R12 ;  /* 0x0000000a0e0c722b */ /* 0x001fce000000000c */
[----:B------:R-:W-:Y:S04]  /*1390*/  STS.64 [R3], R12 ;  /* 0x0000000c03007388 */ /* 0x000fe80000000a00 */
[----:B------:R-:W-:Y:S04]  /*13a0*/  LDS.64 R10, [R21] ;  /* 0x00000000150a7984 */ /* 0x000fe80000000a00 */
[----:B------:R-:W0:Y:S02]  /*13b0*/  LDS.64 R14, [R27] ;  /* 0x000000001b0e7984 */ /* 0x000e240000000a00 */
[----:B0-----:R-:W-:-:S07]  /*13c0*/  DFMA R10, R10, R14, R12 ;  /* 0x0000000e0a0a722b */ /* 0x001fce000000000c */
[----:B------:R-:W-:Y:S04]  /*13d0*/  STS.64 [R3], R10 ;  /* 0x0000000a03007388 */ /* 0x000fe80000000a00 */
[----:B------:R-:W-:Y:S04]  /*13e0*/  LDS.64 R14, [R29] ;  /* 0x000000001d0e7984 */ /* 0x000fe80000000a00 */
[----:B------:R-:W0:Y:S02]  /*13f0*/  LDS.64 R16, [R8] ;  /* 0x0000000008107984 */ /* 0x000e240000000a00 */
[----:B0-----:R-:W-:Y:S01]  /*1400*/  DFMA R14, R14, R16, R10 ;  /* 0x000000100e0e722b */ /* 0x001fe2000000000a */
[----:B------:R-:W-:-:S06]  /*1410*/  LEA R16, R0, R8, 0x3 ;  /* 0x0000000800107211 */ /* 0x000fcc00078e18ff */
[----:B------:R-:W-:Y:S04]  /*1420*/  STS.64 [R3], R14 ;  /* 0x0000000e03007388 */ /* 0x000fe80000000a00 */
[----:B------:R-:W-:Y:S04]  /*1430*/  LDS.64 R12, [R18] ;  /* 0x00000000120c7984 */ /* 0x000fe80000000a00 */
[----:B------:R-:W0:Y:S02]  /*1440*/  LDS.64 R16, [R16] ;  /* 0x0000000010107984 */ /* 0x000e240000000a00 */
[----:B0-----:R-:W-:-:S07]  /*1450*/  DFMA R12, R12, R16, R14 ;  /* 0x000000100c0c722b */ /* 0x001fce000000000e */
[----:B------:R0:W-:Y:S04]  /*1460*/  STS.64 [R3], R12 ;  /* 0x0000000c03007388 */ /* 0x0001e80000000a00 */
.L_x_12:
[----:B------:R-:W-:Y:S05]  /*1470*/  @!P1 BRA `(.L_x_9) ;  /* 0x0000000000949947 */ /* 0x000fea0003800000 */
[C---:B------:R-:W-:Y:S02]  /*1480*/  LOP3.LUT R0, R24.reuse, 0x3, RZ, 0xc0, !PT ;  /* 0x0000000318007812 */ /* 0x040fe400078ec0ff */
[----:B------:R-:W-:Y:S02]  /*1490*/  LOP3.LUT R8, R24, 0x1, RZ, 0xc0, !PT ;  /* 0x0000000118087812 */ /* 0x000fe400078ec0ff */
[----:B------:R-:W-:Y:S02]  /*14a0*/  ISETP.NE.AND P0, PT, R0, 0x1, PT ;  /* 0x000000010000780c */ /* 0x000fe40003f05270 */
[----:B------:R-:W-:-:S11]  /*14b0*/  ISETP.NE.U32.AND P1, PT, R8, 0x1, PT ;  /* 0x000000010800780c */ /* 0x000fd60003f25070 */
[----:B------:R-:W-:Y:S05]  /*14c0*/  @!P0 BRA `(.L_x_13) ;  /* 0x00000000004c8947 */ /* 0x000fea0003800000 */
[----:B------:R-:W1:Y:S01]  /*14d0*/  S2R R11, SR_CgaCtaId ;  /* 0x00000000000b7919 */ /* 0x000e620000008800 */
[----:B------:R-:W3:Y:S01]  /*14e0*/  LDC R0, c[0x0][0x388] ;  /* 0x0000e200ff007b82 */ /* 0x000ee20000000800 */
[----:B------:R-:W-:Y:S01]  /*14f0*/  MOV R8, 0x400 ;  /* 0x0000040000087802 */ /* 0x000fe20000000f00 */
[----:B---3--:R-:W-:-:S03]  /*1500*/  IMAD R10, R9, R0, R2 ;  /* 0x00000000090a7224 */ /* 0x008fc600078e0202 */
[----:B-1----:R-:W-:Y:S01]  /*1510*/  LEA R11, R11, R8, 0x18 ;  /* 0x000000080b0b7211 */ /* 0x002fe200078ec0ff */
[C---:B------:R-:W-:Y:S01]  /*1520*/  IMAD R8, R9.reuse, R0, UR4 ;  /* 0x0000000409087e24 */ /* 0x040fe2000f8e0200 */
[----:B------:R-:W-:Y:S02]  /*1530*/  IADD3 R9, PT, PT, R9, 0x2, RZ ;  /* 0x0000000209097810 */ /* 0x000fe40007ffe0ff */
[----:B------:R-:W-:Y:S01]  /*1540*/  LEA R19, R10, R11, 0x3 ;  /* 0x0000000b0a137211 */ /* 0x000fe200078e18ff */
[----:B------:R-:W-:-:S04]  /*1550*/  IMAD R17, R8, 0x8, R11 ;  /* 0x0000000808117824 */ /* 0x000fc800078e020b */
[----:B------:R-:W-:Y:S01]  /*1560*/  LDS.64 R14, [R19] ;  /* 0x00000000130e7984 */ /* 0x000fe20000000a00 */
[----:B------:R-:W-:-:S03]  /*1570*/  IMAD R8, R0, 0x8, R17 ;  /* 0x0000000800087824 */ /* 0x000fc600078e0211 */
[----:B------:R-:W1:Y:S02]  /*1580*/  LDS.64 R10, [R17] ;  /* 0x00000000110a7984 */ /* 0x000e640000000a00 */
[----:B-1----:R-:W-:Y:S01]  /*1590*/  DFMA R10, R10, R14, R12 ;  /* 0x0000000e0a0a722b */ /* 0x002fe2000000000c */
[----:B------:R-:W-:-:S06]  /*15a0*/  IMAD R14, R0, 0x8, R19 ;  /* 0x00000008000e7824 */ /* 0x000fcc00078e0213 */
[----:B------:R-:W-:Y:S04]  /*15b0*/  STS.64 [R3], R10 ;  /* 0x0000000a03007388 */ /* 0x000fe80000000a00 */
[----:B0-----:R-:W-:Y:S04]  /*15c0*/  LDS.64 R12, [R8] ;  /* 0x00000000080c7984 */ /* 0x001fe80000000a00 */
[----:B------:R-:W0:Y:S02]  /*15d0*/  LDS.64 R14, [R14] ;  /* 0x000000000e0e7984 */ /* 0x000e240000000a00 */
[----:B0-----:R-:W-:-:S07]  /*15e0*/  DFMA R12, R12, R14, R10 ;  /* 0x0000000e0c0c722b */ /* 0x001fce000000000a */
[----:B------:R1:W-:Y:S04]  /*15f0*/  STS.64 [R3], R12 ;  /* 0x0000000c03007388 */ /* 0x0003e80000000a00 */
.L_x_13:
[----:B------:R-:W-:Y:S05]  /*1600*/  @P1 BRA `(.L_x_9) ;  /* 0x0000000000301947 */ /* 0x000fea0003800000 */
[----:B------:R-:W3:Y:S01]  /*1610*/  S2R R11, SR_CgaCtaId ;  /* 0x00000000000b7919 */ /* 0x000ee20000008800 */
[----:B------:R-:W4:Y:S01]  /*1620*/  LDC R8, c[0x0][0x388] ;  /* 0x0000e200ff087b82 */ /* 0x000f220000000800 */
[----:B------:R-:W-:-:S04]  /*1630*/  MOV R0, 0x400 ;  /* 0x0000040000007802 */ /* 0x000fc80000000f00 */
[----:B---3--:R-:W-:Y:S01]  /*1640*/  LEA R11, R11, R0, 0x18 ;  /* 0x000000000b0b7211 */ /* 0x008fe200078ec0ff */
[CC--:B----4-:R-:W-:Y:S02]  /*1650*/  IMAD R0, R9.reuse, R8.reuse, R2 ;  /* 0x0000000809007224 */ /* 0x0d0fe400078e0202 */
[----:B------:R-:W-:Y:S02]  /*1660*/  IMAD R9, R9, R8, UR4 ;  /* 0x0000000409097e24 */ /* 0x000fe4000f8e0208 */
[--C-:B------:R-:W-:Y:S02]  /*1670*/  IMAD R10, R0, 0x8, R11.reuse ;  /* 0x00000008000a7824 */ /* 0x100fe400078e020b */
[----:B------:R-:W-:-:S04]  /*1680*/  IMAD R0, R9, 0x8, R11 ;  /* 0x0000000809007824 */ /* 0x000fc800078e020b */
[----:B------:R-:W-:Y:S04]  /*1690*/  LDS.64 R10, [R10] ;  /* 0x000000000a0a7984 */ /* 0x000fe80000000a00 */
[----:B------:R-:W3:Y:S02]  /*16a0*/  LDS.64 R8, [R0] ;  /* 0x0000000000087984 */ /* 0x000ee40000000a00 */
[----:B---3--:R-:W-:-:S07]  /*16b0*/  DFMA R8, R8, R10, R12 ;  /* 0x0000000a0808722b */ /* 0x008fce000000000c */
[----:B------:R3:W-:Y:S04]  /*16c0*/  STS.64 [R3], R8 ;  /* 0x0000000803007388 */ /* 0x0007e80000000a00 */
.L_x_9:
[----:B---3--:R-:W3:Y:S01]  /*16d0*/  S2R R9, SR_CgaCtaId ;  /* 0x0000000000097919 */ /* 0x008ee20000008800 */
[----:B0-----:R-:W0:Y:S01]  /*16e0*/  LDC R0, c[0x0][0x388] ;  /* 0x0000e200ff007b82 */ /* 0x001e220000000800 */
[----:B------:R-:W-:Y:S01]  /*16f0*/  ISETP.NE.AND P0, PT, R2, UR4, PT ;  /* 0x0000000402007c0c */ /* 0x000fe2000bf05270 */
[----:B------:R-:W-:Y:S01]  /*1700*/  BSSY.RECONVERGENT B1, `(.L_x_14) ;  /* 0x000001f000017945 */ /* 0x000fe20003800200 */
[----:B------:R-:W-:Y:S02]  /*1710*/  MOV R27, UR4 ;  /* 0x00000004001b7c02 */ /* 0x000fe40008000f00 */
[----:B------:R-:W-:-:S03]  /*1720*/  MOV R8, 0x400 ;  /* 0x0000040000087802 */ /* 0x000fc60000000f00 */
[----:B0-----:R-:W-:Y:S01]  /*1730*/  IMAD R27, R0, UR4, R27 ;  /* 0x00000004001b7c24 */ /* 0x001fe2000f8e021b */
[----:B---3--:R-:W-:-:S05]  /*1740*/  LEA R8, R9, R8, 0x18 ;  /* 0x0000000809087211 */ /* 0x008fca00078ec0ff */
[----:B------:R-:W-:Y:S01]  /*1750*/  IMAD R27, R27, 0x8, R8 ;  /* 0x000000081b1b7824 */ /* 0x000fe200078e0208 */
[----:B------:R-:W-:Y:S06]  /*1760*/  @P0 BRA `(.L_x_15) ;  /* 0x0000000000600947 */ /* 0x000fec0003800000 */
[----:B------:R-:W-:Y:S01]  /*1770*/  IMAD R0, R0, R0, UR4 ;  /* 0x0000000400007e24 */ /* 0x000fe2000f8e0200 */
[----:B------:R-:W-:Y:S03]  /*1780*/  LDS.64 R14, [R27] ;  /* 0x000000001b0e7984 */ /* 0x000fe60000000a00 */
[----:B------:R-:W-:-:S05]  /*1790*/  IMAD R0, R0, 0x8, R8 ;  /* 0x0000000800007824 */ /* 0x000fca00078e0208 */
[----:B------:R-:W0:Y:S02]  /*17a0*/  LDS.64 R8, [R0] ;  /* 0x0000000000087984 */ /* 0x000e240000000a00 */
[----:B0-----:R-:W-:Y:S01]  /*17b0*/  DADD R14, R14, -R8 ;  /* 0x000000000e0e7229 */ /* 0x001fe20000000808 */
[----:B------:R-:W-:Y:S02]  /*17c0*/  IMAD.MOV.U32 R8, RZ, RZ, 0x0 ;  /* 0x00000000ff087424 */ /* 0x000fe400078e00ff */
[----:B------:R-:W-:-:S03]  /*17d0*/  IMAD.MOV.U32 R9, RZ, RZ, 0x3fd80000 ;  /* 0x3fd80000ff097424 */ /* 0x000fc600078e00ff */
[----:B------:R-:W0:Y:S04]  /*17e0*/  MUFU.RSQ64H R21, R15 ;  /* 0x0000000f00157308 */ /* 0x000e280000001c00 */
[----:B------:R-:W-:-:S04]  /*17f0*/  IADD3 R20, PT, PT, R15, -0x3500000, RZ ;  /* 0xfcb000000f147810 */ /* 0x000fc80007ffe0ff */
[----:B------:R-:W-:Y:S02]  /*1800*/  ISETP.GE.U32.AND P0, PT, R20, 0x7ca00000, PT ;  /* 0x7ca000001400780c */ /* 0x000fe40003f06070 */
[----:B0-----:R-:W-:-:S08]  /*1810*/  DMUL R10, R20, R20 ;  /* 0x00000014140a7228 */ /* 0x001fd00000000000 */
[----:B------:R-:W-:-:S08]  /*1820*/  DFMA R10, R14, -R10, 1 ;  /* 0x3ff000000e0a742b */ /* 0x000fd0000000080a */
[----:B------:R-:W-:Y:S02]  /*1830*/  DFMA R8, R10, R8, 0.5 ;  /* 0x3fe000000a08742b */ /* 0x000fe40000000008 */
[----:B------:R-:W-:-:S08]  /*1840*/  DMUL R10, R20, R10 ;  /* 0x0000000a140a7228 */ /* 0x000fd00000000000 */
[----:B------:R-:W-:-:S08]  /*1850*/  DFMA R8, R8, R10, R20 ;  /* 0x0000000a0808722b */ /* 0x000fd00000000014 */
[----:B-1----:R-:W-:Y:S02]  /*1860*/  DMUL R12, R14, R8 ;  /* 0x000000080e0c7228 */ /* 0x002fe40000000000 */
[----:B------:R-:W-:Y:S01]  /*1870*/  IADD3 R17, PT, PT, R9, -0x100000, RZ ;  /* 0xfff0000009117810 */ /* 0x000fe20007ffe0ff */
[----:B------:R-:W-:-:S05]  /*1880*/  IMAD.MOV.U32 R16, RZ, RZ, R8 ;  /* 0x000000ffff107224 */ /* 0x000fca00078e0008 */
[----:B------:R-:W-:-:S08]  /*1890*/  DFMA R10, R12, -R12, R14 ;  /* 0x8000000c0c0a722b */ /* 0x000fd0000000000e */
[----:B------:R-:W-:Y:S01]  /*18a0*/  DFMA R18, R10, R16, R12 ;  /* 0x000000100a12722b */ /* 0x000fe2000000000c */
[----:B------:R-:W-:Y:S10]  /*18b0*/  @!P0 BRA `(.L_x_16) ;  /* 0x0000000000088947 */ /* 0x000ff40003800000 */
[----:B------:R-:W-:-:S07]  /*18c0*/  MOV R0, 0x18e0 ;  /* 0x000018e000007802 */ /* 0x000fce0000000f00 */
[----:B--2---:R-:W-:Y:S05]  /*18d0*/  CALL.REL.NOINC `($__internal_1_$__cuda_sm20_dsqrt_rn_f64_mediumpath_v1) ;  /* 0x0000001000147944 */ /* 0x004fea0003c00000 */
.L_x_16:
[----:B------:R0:W-:Y:S02]  /*18e0*/  STS.64 [R27], R18 ;  /* 0x000000121b007388 */ /* 0x0001e40000000a00 */
.L_x_15:
[----:B------:R-:W-:Y:S05]  /*18f0*/  BSYNC.RECONVERGENT B1 ;  /* 0x0000000000017941 */ /* 0x000fea0003800200 */
.L_x_14:
[----:B------:R-:W-:-:S13]  /*1900*/  ISETP.GT.U32.AND P0, PT, R2, UR4, PT ;  /* 0x0000000402007c0c */ /* 0x000fda000bf04070 */
[----:B------:R-:W-:Y:S05]  /*1910*/  @!P0 BRA `(.L_x_8) ;  /* 0x0000000000748947 */ /* 0x000fea0003800000 */
[----:B-1----:R-:W1:Y:S01]  /*1920*/  LDS.64 R12, [R27] ;  /* 0x000000001b0c7984 */ /* 0x002e620000000a00 */
[----:B------:R-:W3:Y:S01]  /*1930*/  S2UR UR6, SR_CgaCtaId ;  /* 0x00000000000679c3 */ /* 0x000ee20000008800 */
[----:B------:R-:W-:Y:S01]  /*1940*/  UMOV UR5, 0x400 ;  /* 0x0000040000057882 */ /* 0x000fe20000000000 */
[----:B------:R-:W-:Y:S01]  /*1950*/  IMAD.MOV.U32 R16, RZ, RZ, 0x1 ;  /* 0x00000001ff107424 */ /* 0x000fe200078e00ff */
[----:B------:R-:W-:Y:S05]  /*1960*/  BSSY.RECONVERGENT B1, `(.L_x_17) ;  /* 0x0000017000017945 */ /* 0x000fea0003800200 */
[----:B------:R-:W4:Y:S01]  /*1970*/  LDC R9, c[0x0][0x388] ;  /* 0x0000e200ff097b82 */ /* 0x000f220000000800 */
[----:B---3--:R-:W-:Y:S01]  /*1980*/  ULEA UR5, UR6, UR5, 0x18 ;  /* 0x0000000506057291 */ /* 0x008fe2000f8ec0ff */
[----:B----4-:R-:W-:-:S05]  /*1990*/  IMAD R9, R9, UR4, R2 ;  /* 0x0000000409097c24 */ /* 0x010fca000f8e0202 */
[----:B------:R-:W-:Y:S01]  /*19a0*/  LEA R26, R9, UR5, 0x3 ;  /* 0x00000005091a7c11 */ /* 0x000fe2000f8e18ff */
[----:B-1----:R-:W1:Y:S01]  /*19b0*/  MUFU.RCP64H R17, R13 ;  /* 0x0000000d00117308 */ /* 0x002e620000001800 */
[----:B------:R-:W-:Y:S04]  /*19c0*/  LDS.64 R8, [R3] ;  /* 0x0000000003087984 */ /* 0x000fe80000000a00 */
[----:B------:R-:W3:Y:S01]  /*19d0*/  LDS.64 R14, [R26] ;  /* 0x000000001a0e7984 */ /* 0x000ee20000000a00 */
[----:B-1----:R-:W-:-:S08]  /*19e0*/  DFMA R10, -R12, R16, 1 ;  /* 0x3ff000000c0a742b */ /* 0x002fd00000000110 */
[----:B------:R-:W-:-:S08]  /*19f0*/  DFMA R10, R10, R10, R10 ;  /* 0x0000000a0a0a722b */ /* 0x000fd0000000000a */
[----:B------:R-:W-:-:S08]  /*1a00*/  DFMA R10, R16, R10, R16 ;  /* 0x0000000a100a722b */ /* 0x000fd00000000010 */
[----:B------:R-:W-:Y:S02]  /*1a10*/  DFMA R16, -R12, R10, 1 ;  /* 0x3ff000000c10742b */ /* 0x000fe4000000010a */
[----:B---3--:R-:W-:-:S06]  /*1a20*/  DADD R8, R14, -R8 ;  /* 0x000000000e087229 */ /* 0x008fcc0000000808 */
[----:B------:R-:W-:-:S04]  /*1a30*/  DFMA R16, R10, R16, R10 ;  /* 0x000000100a10722b */ /* 0x000fc8000000000a */
[----:B------:R-:W-:-:S04]  /*1a40*/  FSETP.GEU.AND P1, PT, |R9|, 6.5827683646048100446e-37, PT ;  /* 0x036000000900780b */ /* 0x000fc80003f2e200 */
[----:B------:R-:W-:-:S08]  /*1a50*/  DMUL R14, R8, R16 ;  /* 0x00000010080e7228 */ /* 0x000fd00000000000 */
[----:B------:R-:W-:-:S08]  /*1a60*/  DFMA R10, -R12, R14, R8 ;  /* 0x0000000e0c0a722b */ /* 0x000fd00000000108 */
[----:B------:R-:W-:-:S10]  /*1a70*/  DFMA R10, R16, R10, R14 ;  /* 0x0000000a100a722b */ /* 0x000fd4000000000e */
[----:B------:R-:W-:-:S05]  /*1a80*/  FFMA R0, RZ, R13, R11 ;  /* 0x0000000dff007223 */ /* 0x000fca000000000b */
[----:B------:R-:W-:-:S13]  /*1a90*/  FSETP.GT.AND P0, PT, |R0|, 1.469367938527859385e-39, PT ;  /* 0x001000000000780b */ /* 0x000fda0003f04200 */
[----:B------:R-:W-:Y:S05]  /*1aa0*/  @P0 BRA P1, `(.L_x_18) ;  /* 0x0000000000080947 */ /* 0x000fea0000800000 */
[----:B------:R-:W-:-:S07]  /*1ab0*/  MOV R0, 0x1ad0 ;  /* 0x00001ad000007802 */ /* 0x000fce0000000f00 */
[----:B0-2---:R-:W-:Y:S05]  /*1ac0*/  CALL.REL.NOINC `($__internal_0_$__cuda_sm20_div_rn_f64_full) ;  /* 0x0000000800247944 */ /* 0x005fea0003c00000 */
.L_x_18:
[----:B------:R-:W-:Y:S05]  /*1ad0*/  BSYNC.RECONVERGENT B1 ;  /* 0x0000000000017941 */ /* 0x000fea0003800200 */
.L_x_17:
[----:B------:R3:W-:Y:S02]  /*1ae0*/  STS.64 [R26], R10 ;  /* 0x0000000a1a007388 */ /* 0x0007e40000000a00 */
.L_x_8:
[----:B------:R-:W-:Y:S05]  /*1af0*/  BSYNC.RECONVERGENT B0 ;  /* 0x0000000000007941 */ /* 0x000fea0003800200 */
.L_x_7:
[----:B------:R-:W4:Y:S01]  /*1b00*/  LDC R9, c[0x0][0x388] ;  /* 0x0000e200ff097b82 */ /* 0x000f220000000800 */
[----:B------:R-:W-:Y:S01]  /*1b10*/  UIADD3 UR4, UPT, UPT, UR4, 0x1, URZ ;  /* 0x0000000104047890 */ /* 0x000fe2000fffe0ff */
[----:B------:R-:W-:Y:S01]  /*1b20*/  IADD3 R25, PT, PT, R25, 0x1, RZ ;  /* 0x0000000119197810 */ /* 0x000fe20007ffe0ff */
[----:B------:R-:W-:-:S04]  /*1b30*/  VIADD R24, R24, 0x1 ;  /* 0x0000000118187836 */ /* 0x000fc80000000000 */
[----:B----4-:R-:W-:-:S13]  /*1b40*/  ISETP.NE.AND P0, PT, R9, UR4, PT ;  /* 0x0000000409007c0c */ /* 0x010fda000bf05270 */
[----:B------:R-:W-:Y:S05]  /*1b50*/  @P0 BRA `(.L_x_19) ;  /* 0xfffffff000840947 */ /* 0x000fea000383ffff */
.L_x_6:
[----:B------:R-:W-:Y:S01]  /*1b60*/  BAR.SYNC.DEFER_BLOCKING 0x0 ;  /* 0x0000000000007b1d */ /* 0x000fe20000010000 */
[----:B------:R-:W-:-:S13]  /*1b70*/  ISETP.GE.AND P0, PT, R9, 0x1, PT ;  /* 0x000000010900780c */ /* 0x000fda0003f06270 */
[----:B------:R-:W-:Y:S05]  /*1b80*/  @!P0 EXIT ;  /* 0x000000000000894d */ /* 0x000fea0003800000 */
[C---:B-12---:R-:W-:Y:S01]  /*1b90*/  VIADD R3, R9.reuse, 0xffffffff ;  /* 0xffffffff09037836 */ /* 0x046fe20000000000 */
[----:B0-----:R-:W-:-:S04]  /*1ba0*/  LOP3.LUT R0, R9, 0x7, RZ, 0xc0, !PT ;  /* 0x0000000709007812 */ /* 0x001fc800078ec0ff */
[----:B------:R-:W-:Y:S02]  /*1bb0*/  ISETP.GE.U32.AND P0, PT, R3, 0x7, PT ;  /* 0x000000070300780c */ /* 0x000fe40003f06070 */
[----:B------:R-:W-:Y:S02]  /*1bc0*/  ISETP.NE.AND P1, PT, R0, RZ, PT ;  /* 0x000000ff0000720c */ /* 0x000fe40003f25270 */
[----:B------:R-:W-:-:S09]  /*1bd0*/  MOV R3, RZ ;  /* 0x000000ff00037202 */ /* 0x000fd20000000f00 */
[----:B------:R-:W-:Y:S05]  /*1be0*/  @!P0 BRA `(.L_x_20) ;  /* 0x0000000000e88947 */ /* 0x000fea0003800000 */
[----:B------:R-:W0:Y:S01]  /*1bf0*/  S2UR UR5, SR_CgaCtaId ;  /* 0x00000000000579c3 */ /* 0x000e220000008800 */
[----:B------:R-:W-:Y:S01]  /*1c00*/  UMOV UR4, 0x400 ;  /* 0x0000040000047882 */ /* 0x000fe20000000000 */
[C---:B------:R-:W-:Y:S01]  /*1c10*/  LOP3.LUT R3, R9.reuse, 0x7ffffff8, RZ, 0xc0, !PT ;  /* 0x7ffffff809037812 */ /* 0x040fe200078ec0ff */
[----:B------:R-:W-:Y:S01]  /*1c20*/  IMAD.IADD R27, R2, 0x1, R9 ;  /* 0x00000001021b7824 */ /* 0x000fe200078e0209 */
[C---:B------:R-:W-:Y:S01]  /*1c30*/  LEA R8, R9.reuse, R2, 0x2 ;  /* 0x0000000209087211 */ /* 0x040fe200078e10ff */
[C-C-:B------:R-:W-:Y:S02]  /*1c40*/  IMAD R4, R9.reuse, 0x2, R2.reuse ;  /* 0x0000000209047824 */ /* 0x140fe400078e0202 */
[C-C-:B------:R-:W-:Y:S01]  /*1c50*/  IMAD R6, R9.reuse, 0x3, R2.reuse ;  /* 0x0000000309067824 */ /* 0x140fe200078e0202 */
[----:B------:R-:W1:Y:S01]  /*1c60*/  LDC.64 R12, c[0x0][0x380] ;  /* 0x0000e000ff0c7b82 */ /* 0x000e620000000a00 */
[C-C-:B---3--:R-:W-:Y:S02]  /*1c70*/  IMAD R10, R9.reuse, 0x5, R2.reuse ;  /* 0x00000005090a7824 */ /* 0x148fe400078e0202 */
[----:B------:R-:W-:-:S02]  /*1c80*/  IMAD R5, R9, 0x6, R2 ;  /* 0x0000000609057824 */ /* 0x000fc400078e0202 */
[--C-:B------:R-:W-:Y:S02]  /*1c90*/  IMAD R11, R9, 0x7, R2.reuse ;  /* 0x00000007090b7824 */ /* 0x100fe400078e0202 */
[----:B------:R-:W-:Y:S02]  /*1ca0*/  IMAD.MOV.U32 R7, RZ, RZ, R2 ;  /* 0x000000ffff077224 */ /* 0x000fe400078e0002 */
[----:B------:R-:W-:Y:S01]  /*1cb0*/  IMAD.MOV R28, RZ, RZ, -R3 ;  /* 0x000000ffff1c7224 */ /* 0x000fe200078e0a03 */
[----:B0-----:R-:W-:-:S06]  /*1cc0*/  ULEA UR4, UR5, UR4, 0x18 ;  /* 0x0000000405047291 */ /* 0x001fcc000f8ec0ff */
[----:B------:R-:W-:-:S07]  /*1cd0*/  LEA R26, R2, UR4, 0x3 ;  /* 0x00000004021a7c11 */ /* 0x000fce000f8e18ff */
.L_x_21:
[-C--:B0-----:R-:W-:Y:S01]  /*1ce0*/  LEA R16, R9, R26.reuse, 0x3 ;  /* 0x0000001a09107211 */ /* 0x081fe200078e18ff */
[----:B------:R0:W2:Y:S01]  /*1cf0*/  LDS.64 R14, [R26] ;  /* 0x000000001a0e7984 */ /* 0x0000a20000000a00 */
[----:B-1----:R-:W-:Y:S01]  /*1d00*/  IMAD.WIDE.U32 R22, R7, 0x8, R12 ;  /* 0x0000000807167825 */ /* 0x002fe200078e000c */
[C---:B------:R-:W-:Y:S02]  /*1d10*/  LEA R7, R9.reuse, R7, 0x3 ;  /* 0x0000000709077211 */ /* 0x040fe400078e18ff */
[----:B------:R-:W1:Y:S01]  /*1d20*/  LDS.64 R20, [R16] ;  /* 0x0000000010147984 */ /* 0x000e620000000a00 */
[----:B------:R-:W-:Y:S02]  /*1d30*/  IMAD R29, R9, 0x8, R16 ;  /* 0x00000008091d7824 */ /* 0x000fe400078e0210 */
[----:B------:R-:W-:Y:S01]  /*1d40*/  IMAD.WIDE.U32 R18, R27, 0x8, R12 ;  /* 0x000000081b127825 */ /* 0x000fe200078e000c */
[C---:B------:R-:W-:Y:S02]  /*1d50*/  LEA R27, R9.reuse, R27, 0x3 ;  /* 0x0000001b091b7211 */ /* 0x040fe400078e18ff */
[----:B------:R3:W4:Y:S01]  /*1d60*/  LDS.64 R24, [R29] ;  /* 0x000000001d187984 */ /* 0x0007220000000a00 */
[----:B------:R-:W-:Y:S01]  /*1d70*/  VIADD R28, R28, 0x8 ;  /* 0x000000081c1c7836 */ /* 0x000fe20000000000 */
[----:B0-----:R-:W-:-:S04]  /*1d80*/  LEA R26, R9, R26, 0x6 ;  /* 0x0000001a091a7211 */ /* 0x001fc800078e30ff */
[----:B------:R-:W-:Y:S01]  /*1d90*/  ISETP.NE.AND P0, PT, R28, RZ, PT ;  /* 0x000000ff1c00720c */ /* 0x000fe20003f05270 */
[----:B---3--:R-:W-:-:S05]  /*1da0*/  IMAD R29, R9, 0x8, R29 ;  /* 0x00000008091d7824 */ /* 0x008fca00078e021d */
[----:B------:R0:W3:Y:S02]  /*1db0*/  LDS.64 R16, [R29] ;  /* 0x000000001d107984 */ /* 0x0000e40000000a00 */
[----:B0-----:R-:W-:Y:S02]  /*1dc0*/  LEA R29, R9, R29, 0x3 ;  /* 0x0000001d091d7211 */ /* 0x001fe400078e18ff */
[----:B--2---:R0:W-:Y:S04]  /*1dd0*/  STG.E.64 desc[UR8][R22.64], R14 ;  /* 0x0000000e16007986 */ /* 0x0041e8000c101b08 */
[----:B-1----:R1:W-:Y:S01]  /*1de0*/  STG.E.64 desc[UR8][R18.64], R20 ;  /* 0x0000001412007986 */ /* 0x0023e2000c101b08 */
[----:B0-----:R-:W-:-:S04]  /*1df0*/  IMAD.WIDE.U32 R14, R4, 0x8, R12 ;  /* 0x00000008040e7825 */ /* 0x001fc800078e000c */
[C---:B-1----:R-:W-:Y:S01]  /*1e00*/  IMAD R20, R9.reuse, 0x8, R29 ;  /* 0x0000000809147824 */ /* 0x042fe200078e021d */
[----:B----4-:R0:W-:Y:S01]  /*1e10*/  STG.E.64 desc[UR8][R14.64], R24 ;  /* 0x000000180e007986 */ /* 0x0101e2000c101b08 */
[--C-:B------:R-:W-:Y:S01]  /*1e20*/  IMAD.WIDE.U32 R18, R6, 0x8, R12.reuse ;  /* 0x0000000806127825 */ /* 0x100fe200078e000c */
[----:B------:R-:W-:Y:S02]  /*1e30*/  LEA R6, R9, R6, 0x3 ;  /* 0x0000000609067211 */ /* 0x000fe400078e18ff */
[----:B------:R1:W2:Y:S01]  /*1e40*/  LDS.64 R14, [R29] ;  /* 0x000000001d0e7984 */ /* 0x0002a20000000a00 */
[----:B------:R-:W-:-:S03]  /*1e50*/  IMAD.WIDE.U32 R22, R8, 0x8, R12 ;  /* 0x0000000808167825 */ /* 0x000fc600078e000c */
[----:B---3--:R-:W-:Y:S01]  /*1e60*/  STG.E.64 desc[UR8][R18.64], R16 ;  /* 0x0000001012007986 */ /* 0x008fe2000c101b08 */
[C---:B------:R-:W-:Y:S02]  /*1e70*/  IMAD R4, R9.reuse, 0x8, R4 ;  /* 0x0000000809047824 */ /* 0x040fe400078e0204 */
[C---:B------:R-:W-:Y:S01]  /*1e80*/  IMAD R8, R9.reuse, 0x8, R8 ;  /* 0x0000000809087824 */ /* 0x040fe200078e0208 */
[----:B------:R-:W3:Y:S01]  /*1e90*/  LDS.64 R16, [R20] ;  /* 0x0000000014107984 */ /* 0x000ee20000000a00 */
[----:B0-----:R-:W-:-:S05]  /*1ea0*/  IMAD R24, R9, 0x8, R20 ;  /* 0x0000000809187824 */ /* 0x001fca00078e0214 */
[----:B-1----:R-:W-:Y:S01]  /*1eb0*/  LEA R29, R9, R24, 0x3 ;  /* 0x00000018091d7211 */ /* 0x002fe200078e18ff */
[----:B------:R0:W1:Y:S04]  /*1ec0*/  LDS.64 R18, [R24] ;  /* 0x0000000018127984 */ /* 0x0000680000000a00 */
[----:B------:R-:W4:Y:S01]  /*1ed0*/  LDS.64 R20, [R29] ;  /* 0x000000001d147984 */ /* 0x000f220000000a00 */
[----:B0-----:R-:W-:-:S04]  /*1ee0*/  IMAD.WIDE.U32 R24, R11, 0x8, R12 ;  /* 0x000000080b187825 */ /* 0x001fc800078e000c */
[C---:B------:R-:W-:Y:S01]  /*1ef0*/  IMAD R11, R9.reuse, 0x8, R11 ;  /* 0x00000008090b7824 */ /* 0x040fe200078e020b */
[----:B--2---:R0:W-:Y:S02]  /*1f00*/  STG.E.64 desc[UR8][R22.64], R14 ;  /* 0x0000000e16007986 */ /* 0x0041e4000c101b08 */
[----:B0-----:R-:W-:Y:S01]  /*1f10*/  IMAD.WIDE.U32 R22, R10, 0x8, R12 ;  /* 0x000000080a167825 */ /* 0x001fe200078e000c */
[----:B------:R-:W-:-:S03]  /*1f20*/  LEA R10, R9, R10, 0x3 ;  /* 0x0000000a090a7211 */ /* 0x000fc600078e18ff */
[----:B------:R-:W-:Y:S01]  /*1f30*/  IMAD.WIDE.U32 R14, R5, 0x8, R12 ;  /* 0x00000008050e7825 */ /* 0x000fe200078e000c */
[----:B---3--:R0:W-:Y:S03]  /*1f40*/  STG.E.64 desc[UR8][R22.64], R16 ;  /* 0x0000001016007986 */ /* 0x0081e6000c101b08 */
[----:B------:R-:W-:Y:S01]  /*1f50*/  IMAD R5, R9, 0x8, R5 ;  /* 0x0000000809057824 */ /* 0x000fe200078e0205 */
[----:B-1----:R0:W-:Y:S04]  /*1f60*/  STG.E.64 desc[UR8][R14.64], R18 ;  /* 0x000000120e007986 */ /* 0x0021e8000c101b08 */
[----:B----4-:R0:W-:Y:S01]  /*1f70*/  STG.E.64 desc[UR8][R24.64], R20 ;  /* 0x0000001418007986 */ /* 0x0101e2000c101b08 */
[----:B------:R-:W-:Y:S05]  /*1f80*/  @P0 BRA `(.L_x_21) ;  /* 0xfffffffc00540947 */ /* 0x000fea000383ffff */
.L_x_20:
[----:B------:R-:W-:Y:S05]  /*1f90*/  @!P1 EXIT ;  /* 0x000000000000994d */ /* 0x000fea0003800000 */
[----:B------:R-:W-:Y:S02]  /*1fa0*/  ISETP.GE.U32.AND P0, PT, R0, 0x4, PT ;  /* 0x000000040000780c */ /* 0x000fe40003f06070 */
[----:B------:R-:W-:-:S04]  /*1fb0*/  LOP3.LUT R8, R9, 0x3, RZ, 0xc0, !PT ;  /* 0x0000000309087812 */ /* 0x000fc800078ec0ff */
[----:B------:R-:W-:-:S07]  /*1fc0*/  ISETP.NE.AND P1, PT, R8, RZ, PT ;  /* 0x000000ff0800720c */ /* 0x000fce0003f25270 */
[----:B------:R-:W-:Y:S06]  /*1fd0*/  @!P0 BRA `(.L_x_22) ;  /* 0x0000000000648947 */ /* 0x000fec0003800000 */
[----:B------:R-:W1:Y:S01]  /*1fe0*/  S2UR UR5, SR_CgaCtaId ;  /* 0x00000000000579c3 */ /* 0x000e620000008800 */
[----:B------:R-:W-:Y:S01]  /*1ff0*/  UMOV UR4, 0x400 ;  /* 0x0000040000047882 */ /* 0x000fe20000000000 */
[C---:B0-----:R-:W-:Y:S02]  /*2000*/  IMAD R16, R3.reuse, R9, R2 ;  /* 0x0000000903107224 */ /* 0x041fe400078e0202 */
[----:B------:R-:W-:-:S03]  /*2010*/  VIADD R3, R3, 0x4 ;  /* 0x0000000403037836 */ /* 0x000fc60000000000 */
[----:B------:R-:W-:Y:S01]  /*2020*/  IADD3 R18, PT, PT, R16, R9, RZ ;  /* 0x0000000910127210 */ /* 0x000fe20007ffe0ff */
[----:B------:R-:W0:Y:S04]  /*2030*/  LDC.64 R14, c[0x0][0x380] ;  /* 0x0000e000ff0e7b82 */ /* 0x000e280000000a00 */
[----:B------:R-:W-:-:S05]  /*2040*/  IMAD.IADD R20, R18, 0x1, R9 ;  /* 0x0000000112147824 */ /* 0x000fca00078e0209 */
[----:B------:R-:W-:Y:S01]  /*2050*/  IADD3 R23, PT, PT, R20, R9, RZ ;  /* 0x0000000914177210 */ /* 0x000fe20007ffe0ff */
[----:B-1----:R-:W-:-:S06]  /*2060*/  ULEA UR4, UR5, UR4, 0x18 ;  /* 0x0000000405047291 */ /* 0x002fcc000f8ec0ff */
[C---:B------:R-:W-:Y:S01]  /*2070*/  LEA R4, R16.reuse, UR4, 0x3 ;  /* 0x0000000410047c11 */ /* 0x040fe2000f8e18ff */
[----:B0-----:R-:W-:-:S04]  /*2080*/  IMAD.WIDE.U32 R16, R16, 0x8, R14 ;  /* 0x0000000810107825 */ /* 0x001fc800078e000e */
[C---:B------:R-:W-:Y:S02]  /*2090*/  IMAD R12, R9.reuse, 0x8, R4 ;  /* 0x00000008090c7824 */ /* 0x040fe400078e0204 */
[----:B------:R-:W0:Y:S01]  /*20a0*/  LDS.64 R4, [R4] ;  /* 0x0000000004047984 */ /* 0x000e220000000a00 */
[--C-:B------:R-:W-:Y:S02]  /*20b0*/  IMAD.WIDE.U32 R18, R18, 0x8, R14.reuse ;  /* 0x0000000812127825 */ /* 0x100fe400078e000e */
[----:B---3--:R-:W-:Y:S02]  /*20c0*/  LEA R10, R9, R12, 0x3 ;  /* 0x0000000c090a7211 */ /* 0x008fe400078e18ff */
[----:B------:R-:W1:Y:S01]  /*20d0*/  LDS.64 R12, [R12] ;  /* 0x000000000c0c7984 */ /* 0x000e620000000a00 */
[----:B------:R-:W-:-:S04]  /*20e0*/  IMAD.WIDE.U32 R20, R20, 0x8, R14 ;  /* 0x0000000814147825 */ /* 0x000fc800078e000e */
[----:B------:R-:W-:Y:S02]  /*20f0*/  IMAD R6, R9, 0x8, R10 ;  /* 0x0000000809067824 */ /* 0x000fe400078e020a */
[----:B------:R-:W2:Y:S01]  /*2100*/  LDS.64 R10, [R10] ;  /* 0x000000000a0a7984 */ /* 0x000ea20000000a00 */
[----:B------:R-:W-:-:S03]  /*2110*/  IMAD.WIDE.U32 R14, R23, 0x8, R14 ;  /* 0x00000008170e7825 */ /* 0x000fc600078e000e */
[----:B------:R-:W3:Y:S04]  /*2120*/  LDS.64 R6, [R6] ;  /* 0x0000000006067984 */ /* 0x000ee80000000a00 */
[----:B0-----:R4:W-:Y:S04]  /*2130*/  STG.E.64 desc[UR8][R16.64], R4 ;  /* 0x0000000410007986 */ /* 0x0019e8000c101b08 */
[----:B-1----:R4:W-:Y:S04]  /*2140*/  STG.E.64 desc[UR8][R18.64], R12 ;  /* 0x0000000c12007986 */ /* 0x0029e8000c101b08 */
[----:B--2---:R4:W-:Y:S04]  /*2150*/  STG.E.64 desc[UR8][R20.64], R10 ;  /* 0x0000000a14007986 */ /* 0x0049e8000c101b08 */
[----:B---3--:R4:W-:Y:S02]  /*2160*/  STG.E.64 desc[UR8][R14.64], R6 ;  /* 0x000000060e007986 */ /* 0x0089e4000c101b08 */
.L_x_22:
[----:B------:R-:W-:Y:S05]  /*2170*/  @!P1 EXIT ;  /* 0x000000000000994d */ /* 0x000fea0003800000 */
[----:B------:R-:W-:Y:S02]  /*2180*/  ISETP.NE.AND P0, PT, R8, 0x1, PT ;  /* 0x000000010800780c */ /* 0x000fe40003f05270 */
[----:B------:R-:W-:-:S04]  /*2190*/  LOP3.LUT R0, R9, 0x1, RZ, 0xc0, !PT ;  /* 0x0000000109007812 */ /* 0x000fc800078ec0ff */
[----:B------:R-:W-:-:S07]  /*21a0*/  ISETP.NE.U32.AND P1, PT, R0, 0x1, PT ;  /* 0x000000010000780c */ /* 0x000fce0003f25070 */
[----:B------:R-:W-:Y:S06]  /*21b0*/  @!P0 BRA `(.L_x_23) ;  /* 0x00000000003c8947 */ /* 0x000fec0003800000 */
[----:B------:R-:W1:Y:S01]  /*21c0*/  S2UR UR5, SR_CgaCtaId ;  /* 0x00000000000579c3 */ /* 0x000e620000008800 */
[----:B------:R-:W-:Y:S01]  /*21d0*/  UMOV UR4, 0x400 ;  /* 0x0000040000047882 */ /* 0x000fe20000000000 */
[C---:B---34-:R-:W-:Y:S01]  /*21e0*/  IMAD R10, R3.reuse, R9, R2 ;  /* 0x00000009030a7224 */ /* 0x058fe200078e0202 */
[----:B------:R-:W-:-:S03]  /*21f0*/  IADD3 R3, PT, PT, R3, 0x2, RZ ;  /* 0x0000000203037810 */ /* 0x000fc60007ffe0ff */
[----:B0-----:R-:W-:Y:S02]  /*2200*/  IMAD.IADD R15, R10, 0x1, R9 ;  /* 0x000000010a0f7824 */ /* 0x001fe400078e0209 */
[----:B------:R-:W0:Y:S01]  /*2210*/  LDC.64 R6, c[0x0][0x380] ;  /* 0x0000e000ff067b82 */ /* 0x000e220000000a00 */
[----:B-1----:R-:W-:-:S06]  /*2220*/  ULEA UR4, UR5, UR4, 0x18 ;  /* 0x0000000405047291 */ /* 0x002fcc000f8ec0ff */
[C---:B------:R-:W-:Y:S01]  /*2230*/  LEA R4, R10.reuse, UR4, 0x3 ;  /* 0x000000040a047c11 */ /* 0x040fe2000f8e18ff */
[----:B0-----:R-:W-:-:S03]  /*2240*/  IMAD.WIDE.U32 R10, R10, 0x8, R6 ;  /* 0x000000080a0a7825 */ /* 0x001fc600078e0006 */
[----:B------:R-:W-:Y:S02]  /*2250*/  LEA R12, R9, R4, 0x3 ;  /* 0x00000004090c7211 */ /* 0x000fe400078e18ff */
[----:B------:R-:W0:Y:S01]  /*2260*/  LDS.64 R4, [R4] ;  /* 0x0000000004047984 */ /* 0x000e220000000a00 */
[----:B------:R-:W-:-:S03]  /*2270*/  IMAD.WIDE.U32 R6, R15, 0x8, R6 ;  /* 0x000000080f067825 */ /* 0x000fc600078e0006 */
[----:B------:R-:W1:Y:S04]  /*2280*/  LDS.64 R12, [R12] ;  /* 0x000000000c0c7984 */ /* 0x000e680000000a00 */
[----:B0-----:R2:W-:Y:S04]  /*2290*/  STG.E.64 desc[UR8][R10.64], R4 ;  /* 0x000000040a007986 */ /* 0x0015e8000c101b08 */
[----:B-1----:R2:W-:Y:S02]  /*22a0*/  STG.E.64 desc[UR8][R6.64], R12 ;  /* 0x0000000c06007986 */ /* 0x0025e4000c101b08 */
.L_x_23:
[----:B------:R-:W-:Y:S05]  /*22b0*/  @P1 EXIT ;  /* 0x000000000000194d */ /* 0x000fea0003800000 */
[----:B------:R-:W1:Y:S01]  /*22c0*/  S2UR UR5, SR_CgaCtaId ;  /* 0x00000000000579c3 */ /* 0x000e620000008800 */
[----:B------:R-:W-:Y:S01]  /*22d0*/  UMOV UR4, 0x400 ;  /* 0x0000040000047882 */ /* 0x000fe20000000000 */
[----:B------:R-:W-:-:S06]  /*22e0*/  IMAD R9, R3, R9, R2 ;  /* 0x0000000903097224 */ /* 0x000fcc00078e0202 */
[----:B--2-4-:R-:W2:Y:S01]  /*22f0*/  LDC.64 R4, c[0x0][0x380] ;  /* 0x0000e000ff047b82 */ /* 0x014ea20000000a00 */
[----:B-1----:R-:W-:-:S06]  /*2300*/  ULEA UR4, UR5, UR4, 0x18 ;  /* 0x0000000405047291 */ /* 0x002fcc000f8ec0ff */
[C---:B------:R-:W-:Y:S01]  /*2310*/  LEA R2, R9.reuse, UR4, 0x3 ;  /* 0x0000000409027c11 */ /* 0x040fe2000f8e18ff */
[----:B--2---:R-:W-:-:S05]  /*2320*/  IMAD.WIDE.U32 R4, R9, 0x8, R4 ;  /* 0x0000000809047825 */ /* 0x004fca00078e0004 */
[----:B------:R-:W1:Y:S04]  /*2330*/  LDS.64 R2, [R2] ;  /* 0x0000000002027984 */ /* 0x000e680000000a00 */
[----:B-1----:R-:W-:Y:S01]  /*2340*/  STG.E.64 desc[UR8][R4.64], R2 ;  /* 0x0000000204007986 */ /* 0x002fe2000c101b08 */
[----:B------:R-:W-:Y:S05]  /*2350*/  EXIT ;  /* 0x000000000000794d */ /* 0x000fea0003800000 */
        .weak           $__internal_0_$__cuda_sm20_div_rn_f64_full
        .type           $__internal_0_$__cuda_sm20_div_rn_f64_full,@function
        .size           $__internal_0_$__cuda_sm20_div_rn_f64_full,($__internal_1_$__cuda_sm20_dsqrt_rn_f64_mediumpath_v1 - $__internal_0_$__cuda_sm20_div_rn_f64_full)
$__internal_0_$__cuda_sm20_div_rn_f64_full:
[----:B------:R-:W-:Y:S01]  /*2360*/  FSETP.GEU.AND P2, PT, |R9|, 1.469367938527859385e-39, PT ;  /* 0x001000000900780b */ /* 0x000fe20003f4e200 */
[----:B------:R-:W-:Y:S01]  /*2370*/  IMAD.MOV.U32 R16, RZ, RZ, 0x1 ;  /* 0x00000001ff107424 */ /* 0x000fe200078e00ff */
[C---:B------:R-:W-:Y:S01]  /*2380*/  FSETP.GEU.AND P0, PT, |R13|.reuse, 1.469367938527859385e-39, PT ;  /* 0x001000000d00780b */ /* 0x040fe20003f0e200 */
[----:B------:R-:W-:Y:S01]  /*2390*/  BSSY.RECONVERGENT B2, `(.L_x_24) ;  /* 0x0000054000027945 */ /* 0x000fe20003800200 */
[----:B------:R-:W-:Y:S02]  /*23a0*/  LOP3.LUT R10, R13, 0x800fffff, RZ, 0xc0, !PT ;  /* 0x800fffff0d0a7812 */ /* 0x000fe400078ec0ff */
[----:B------:R-:W-:Y:S02]  /*23b0*/  LOP3.LUT R27, R9, 0x7ff00000, RZ, 0xc0, !PT ;  /* 0x7ff00000091b7812 */ /* 0x000fe400078ec0ff */
[----:B------:R-:W-:Y:S01]  /*23c0*/  LOP3.LUT R11, R10, 0x3ff00000, RZ, 0xfc, !PT ;  /* 0x3ff000000a0b7812 */ /* 0x000fe200078efcff */
[----:B------:R-:W-:Y:S01]  /*23d0*/  IMAD.MOV.U32 R10, RZ, RZ, R12 ;  /* 0x000000ffff0a7224 */ /* 0x000fe200078e000c */
[----:B------:R-:W-:-:S02]  /*23e0*/  LOP3.LUT R29, R13, 0x7ff00000, RZ, 0xc0, !PT ;  /* 0x7ff000000d1d7812 */ /* 0x000fc400078ec0ff */
[----:B------:R-:W-:Y:S02]  /*23f0*/  MOV R28, 0x1ca00000 ;  /* 0x1ca00000001c7802 */ /* 0x000fe40000000f00 */
[----:B------:R-:W-:Y:S01]  /*2400*/  @!P2 LOP3.LUT R14, R13, 0x7ff00000, RZ, 0xc0, !PT ;  /* 0x7ff000000d0ea812 */ /* 0x000fe200078ec0ff */
[----:B------:R-:W-:Y:S01]  /*2410*/  @!P0 DMUL R10, R12, 8.98846567431157953865e+307 ;  /* 0x7fe000000c0a8828 */ /* 0x000fe20000000000 */
[C---:B------:R-:W-:Y:S02]  /*2420*/  ISETP.GE.U32.AND P1, PT, R27.reuse, R29, PT ;  /* 0x0000001d1b00720c */ /* 0x040fe40003f26070 */
[----:B------:R-:W-:Y:S01]  /*2430*/  @!P2 ISETP.GE.U32.AND P3, PT, R27, R14, PT ;  /* 0x0000000e1b00a20c */ /* 0x000fe20003f66070 */
[----:B------:R-:W-:Y:S01]  /*2440*/  IMAD.MOV.U32 R14, RZ, RZ, R8 ;  /* 0x000000ffff0e7224 */ /* 0x000fe200078e0008 */
[C---:B------:R-:W-:Y:S01]  /*2450*/  SEL R15, R28.reuse, 0x63400000, !P1 ;  /* 0x634000001c0f7807 */ /* 0x040fe20004800000 */
[----:B------:R-:W0:Y:S01]  /*2460*/  MUFU.RCP64H R17, R11 ;  /* 0x0000000b00117308 */ /* 0x000e220000001800 */
[----:B------:R-:W-:-:S02]  /*2470*/  @!P2 SEL R19, R28, 0x63400000, !P3 ;  /* 0x634000001c13a807 */ /* 0x000fc40005800000 */
[--C-:B------:R-:W-:Y:S02]  /*2480*/  LOP3.LUT R15, R15, 0x800fffff, R9.reuse, 0xf8, !PT ;  /* 0x800fffff0f0f7812 */ /* 0x100fe400078ef809 */
[----:B------:R-:W-:Y:S02]  /*2490*/  @!P2 LOP3.LUT R19, R19, 0x80000000, R9, 0xf8, !PT ;  /* 0x800000001313a812 */ /* 0x000fe400078ef809 */
[----:B------:R-:W-:Y:S02]  /*24a0*/  @!P2 MOV R18, RZ ;  /* 0x000000ff0012a202 */ /* 0x000fe40000000f00 */
[----:B------:R-:W-:Y:S02]  /*24b0*/  @!P2 LOP3.LUT R19, R19, 0x100000, RZ, 0xfc, !PT ;  /* 0x001000001313a812 */ /* 0x000fe400078efcff */
[----:B------:R-:W-:-:S04]  /*24c0*/  @!P0 LOP3.LUT R29, R11, 0x7ff00000, RZ, 0xc0, !PT ;  /* 0x7ff000000b1d8812 */ /* 0x000fc800078ec0ff */
[----:B------:R-:W-:Y:S02]  /*24d0*/  @!P2 DFMA R14, R14, 2, -R18 ;  /* 0x400000000e0ea82b */ /* 0x000fe40000000812 */
[----:B0-----:R-:W-:-:S08]  /*24e0*/  DFMA R18, R16, -R10, 1 ;  /* 0x3ff000001012742b */ /* 0x001fd0000000080a */
[----:B------:R-:W-:-:S08]  /*24f0*/  DFMA R18, R18, R18, R18 ;  /* 0x000000121212722b */ /* 0x000fd00000000012 */
[----:B------:R-:W-:-:S08]  /*2500*/  DFMA R18, R16, R18, R16 ;  /* 0x000000121012722b */ /* 0x000fd00000000010 */
[----:B------:R-:W-:-:S08]  /*2510*/  DFMA R16, R18, -R10, 1 ;  /* 0x3ff000001210742b */ /* 0x000fd0000000080a */
[----:B------:R-:W-:-:S08]  /*2520*/  DFMA R16, R18, R16, R18 ;  /* 0x000000101210722b */ /* 0x000fd00000000012 */
[----:B------:R-:W-:-:S08]  /*2530*/  DMUL R18, R16, R14 ;  /* 0x0000000e10127228 */ /* 0x000fd00000000000 */
[----:B------:R-:W-:-:S08]  /*2540*/  DFMA R20, R18, -R10, R14 ;  /* 0x8000000a1214722b */ /* 0x000fd0000000000e */
[----:B------:R-:W-:Y:S01]  /*2550*/  DFMA R20, R16, R20, R18 ;  /* 0x000000141014722b */ /* 0x000fe20000000012 */
[----:B------:R-:W-:Y:S02]  /*2560*/  MOV R18, R27 ;  /* 0x0000001b00127202 */ /* 0x000fe40000000f00 */
[----:B------:R-:W-:-:S05]  /*2570*/  @!P2 LOP3.LUT R18, R15, 0x7ff00000, RZ, 0xc0, !PT ;  /* 0x7ff000000f12a812 */ /* 0x000fca00078ec0ff */
[----:B------:R-:W-:-:S05]  /*2580*/  VIADD R16, R18, 0xffffffff ;  /* 0xffffffff12107836 */ /* 0x000fca0000000000 */
[----:B------:R-:W-:Y:S02]  /*2590*/  ISETP.GT.U32.AND P0, PT, R16, 0x7feffffe, PT ;  /* 0x7feffffe1000780c */ /* 0x000fe40003f04070 */
[----:B------:R-:W-:-:S04]  /*25a0*/  IADD3 R16, PT, PT, R29, -0x1, RZ ;  /* 0xffffffff1d107810 */ /* 0x000fc80007ffe0ff */
[----:B------:R-:W-:-:S13]  /*25b0*/  ISETP.GT.U32.OR P0, PT, R16, 0x7feffffe, P0 ;  /* 0x7feffffe1000780c */ /* 0x000fda0000704470 */
[----:B------:R-:W-:Y:S05]  /*25c0*/  @P0 BRA `(.L_x_25) ;  /* 0x00000000006c0947 */ /* 0x000fea0003800000 */
[----:B------:R-:W-:-:S04]  /*25d0*/  LOP3.LUT R16, R13, 0x7ff00000, RZ, 0xc0, !PT ;  /* 0x7ff000000d107812 */ /* 0x000fc800078ec0ff */
[CC--:B------:R-:W-:Y:S02]  /*25e0*/  VIADDMNMX R8, R27.reuse, -R16.reuse, 0xb9600000, !PT ;  /* 0xb96000001b087446 */ /* 0x0c0fe40007800910 */
[----:B------:R-:W-:Y:S02]  /*25f0*/  ISETP.GE.U32.AND P0, PT, R27, R16, PT ;  /* 0x000000101b00720c */ /* 0x000fe40003f06070 */
[----:B------:R-:W-:Y:S02]  /*2600*/  VIMNMX R8, PT, PT, R8, 0x46a00000, PT ;  /* 0x46a0000008087848 */ /* 0x000fe40003fe0100 */
[----:B------:R-:W-:-:S05]  /*2610*/  SEL R9, R28, 0x63400000, !P0 ;  /* 0x634000001c097807 */ /* 0x000fca0004000000 */
[----:B------:R-:W-:Y:S02]  /*2620*/  IMAD.IADD R18, R8, 0x1, -R9 ;  /* 0x0000000108127824 */ /* 0x000fe400078e0a09 */
[----:B------:R-:W-:-:S03]  /*2630*/  IMAD.MOV.U32 R8, RZ, RZ, RZ ;  /* 0x000000ffff087224 */ /* 0x000fc600078e00ff */
[----:B------:R-:W-:-:S06]  /*2640*/  IADD3 R9, PT, PT, R18, 0x7fe00000, RZ ;  /* 0x7fe0000012097810 */ /* 0x000fcc0007ffe0ff */
[----:B------:R-:W-:-:S10]  /*2650*/  DMUL R16, R20, R8 ;  /* 0x0000000814107228 */ /* 0x000fd40000000000 */
[----:B------:R-:W-:-:S13]  /*2660*/  FSETP.GTU.AND P0, PT, |R17|, 1.469367938527859385e-39, PT ;  /* 0x001000001100780b */ /* 0x000fda0003f0c200 */
[----:B------:R-:W-:Y:S05]  /*2670*/  @P0 BRA `(.L_x_26) ;  /* 0x0000000000940947 */ /* 0x000fea0003800000 */
[----:B------:R-:W-:-:S06]  /*2680*/  DFMA R10, R20, -R10, R14 ;  /* 0x8000000a140a722b */ /* 0x000fcc000000000e */
[----:B------:R-:W-:-:S04]  /*2690*/  MOV R10, RZ ;  /* 0x000000ff000a7202 */ /* 0x000fc80000000f00 */
[C---:B------:R-:W-:Y:S02]  /*26a0*/  FSETP.NEU.AND P0, PT, R11.reuse, RZ, PT ;  /* 0x000000ff0b00720b */ /* 0x040fe40003f0d000 */
[----:B------:R-:W-:-:S04]  /*26b0*/  LOP3.LUT R13, R11, 0x80000000, R13, 0x48, !PT ;  /* 0x800000000b0d7812 */ /* 0x000fc800078e480d */
[----:B------:R-:W-:-:S07]  /*26c0*/  LOP3.LUT R11, R13, R9, RZ, 0xfc, !PT ;  /* 0x000000090d0b7212 */ /* 0x000fce00078efcff */
[----:B------:R-:W-:Y:S05]  /*26d0*/  @!P0 BRA `(.L_x_26) ;  /* 0x00000000007c8947 */ /* 0x000fea0003800000 */
[----:B------:R-:W-:Y:S01]  /*26e0*/  IMAD.MOV R9, RZ, RZ, -R18 ;  /* 0x000000ffff097224 */ /* 0x000fe200078e0a12 */
[----:B------:R-:W-:Y:S01]  /*26f0*/  MOV R8, RZ ;  /* 0x000000ff00087202 */ /* 0x000fe20000000f00 */
[----:B------:R-:W-:-:S05]  /*2700*/  DMUL.RP R10, R20, R10 ;  /* 0x0000000a140a7228 */ /* 0x000fca0000008000 */
[----:B------:R-:W-:-:S05]  /*2710*/  DFMA R8, R16, -R8, R20 ;  /* 0x800000081008722b */ /* 0x000fca0000000014 */
[----:B------:R-:W-:Y:S02]  /*2720*/  LOP3.LUT R13, R11, R13, RZ, 0x3c, !PT ;  /* 0x0000000d0b0d7212 */ /* 0x000fe400078e3cff */
[----:B------:R-:W-:-:S04]  /*2730*/  IADD3 R8, PT, PT, -R18, -0x43300000, RZ ;  /* 0xbcd0000012087810 */ /* 0x000fc80007ffe1ff */
[----:B------:R-:W-:-:S04]  /*2740*/  FSETP.NEU.AND P0, PT, |R9|, R8, PT ;  /* 0x000000080900720b */ /* 0x000fc80003f0d200 */
[----:B------:R-:W-:Y:S02]  /*2750*/  FSEL R16, R10, R16, !P0 ;  /* 0x000000100a107208 */ /* 0x000fe40004000000 */
[----:B------:R-:W-:Y:S01]  /*2760*/  FSEL R17, R13, R17, !P0 ;  /* 0x000000110d117208 */ /* 0x000fe20004000000 */
[----:B------:R-:W-:Y:S06]  /*2770*/  BRA `(.L_x_26) ;  /* 0x0000000000547947 */ /* 0x000fec0003800000 */
.L_x_25:
[----:B------:R-:W-:-:S14]  /*2780*/  DSETP.NAN.AND P0, PT, R8, R8, PT ;  /* 0x000000080800722a */ /* 0x000fdc0003f08000 */
[----:B------:R-:W-:Y:S05]  /*2790*/  @P0 BRA `(.L_x_27) ;  /* 0x0000000000440947 */ /* 0x000fea0003800000 */
[----:B------:R-:W-:-:S14]  /*27a0*/  DSETP.NAN.AND P0, PT, R12, R12, PT ;  /* 0x0000000c0c00722a */ /* 0x000fdc0003f08000 */
[----:B------:R-:W-:Y:S05]  /*27b0*/  @P0 BRA `(.L_x_28) ;  /* 0x0000000000300947 */ /* 0x000fea0003800000 */
[----:B------:R-:W-:Y:S01]  /*27c0*/  ISETP.NE.AND P0, PT, R18, R29, PT ;  /* 0x0000001d1200720c */ /* 0x000fe20003f05270 */
[----:B------:R-:W-:Y:S01]  /*27d0*/  IMAD.MOV.U32 R16, RZ, RZ, 0x0 ;  /* 0x00000000ff107424 */ /* 0x000fe200078e00ff */
[----:B------:R-:W-:-:S11]  /*27e0*/  MOV R17, 0xfff80000 ;  /* 0xfff8000000117802 */ /* 0x000fd60000000f00 */
[----:B------:R-:W-:Y:S05]  /*27f0*/  @!P0 BRA `(.L_x_26) ;  /* 0x0000000000348947 */ /* 0x000fea0003800000 */
[----:B------:R-:W-:Y:S02]  /*2800*/  ISETP.NE.AND P0, PT, R18, 0x7ff00000, PT ;  /* 0x7ff000001200780c */ /* 0x000fe40003f05270 */
[----:B------:R-:W-:Y:S02]  /*2810*/  LOP3.LUT R17, R9, 0x80000000, R13, 0x48, !PT ;  /* 0x8000000009117812 */ /* 0x000fe400078e480d */
[----:B------:R-:W-:-:S13]  /*2820*/  ISETP.EQ.OR P0, PT, R29, RZ, !P0 ;  /* 0x000000ff1d00720c */ /* 0x000fda0004702670 */
[----:B------:R-:W-:Y:S01]  /*2830*/  @P0 LOP3.LUT R8, R17, 0x7ff00000, RZ, 0xfc, !PT ;  /* 0x7ff0000011080812 */ /* 0x000fe200078efcff */
[----:B------:R-:W-:Y:S01]  /*2840*/  @!P0 IMAD.MOV.U32 R16, RZ, RZ, RZ ;  /* 0x000000ffff108224 */ /* 0x000fe200078e00ff */
[----:B------:R-:W-:-:S03]  /*2850*/  @P0 MOV R16, RZ ;  /* 0x000000ff00100202 */ /* 0x000fc60000000f00 */
[----:B------:R-:W-:Y:S01]  /*2860*/  @P0 IMAD.MOV.U32 R17, RZ, RZ, R8 ;  /* 0x000000ffff110224 */ /* 0x000fe200078e0008 */
[----:B------:R-:W-:Y:S06]  /*2870*/  BRA `(.L_x_26) ;  /* 0x0000000000147947 */ /* 0x000fec0003800000 */
.L_x_28:
[----:B------:R-:W-:Y:S02]  /*2880*/  LOP3.LUT R17, R13, 0x80000, RZ, 0xfc, !PT ;  /* 0x000800000d117812 */ /* 0x000fe400078efcff */
[----:B------:R-:W-:Y:S01]  /*2890*/  MOV R16, R12 ;  /* 0x0000000c00107202 */ /* 0x000fe20000000f00 */
[----:B------:R-:W-:Y:S06]  /*28a0*/  BRA `(.L_x_26) ;  /* 0x0000000000087947 */ /* 0x000fec0003800000 */
.L_x_27:
[----:B------:R-:W-:Y:S01]  /*28b0*/  LOP3.LUT R17, R9, 0x80000, RZ, 0xfc, !PT ;  /* 0x0008000009117812 */ /* 0x000fe200078efcff */
[----:B------:R-:W-:-:S07]  /*28c0*/  IMAD.MOV.U32 R16, RZ, RZ, R8 ;  /* 0x000000ffff107224 */ /* 0x000fce00078e0008 */
.L_x_26:
[----:B------:R-:W-:Y:S05]  /*28d0*/  BSYNC.RECONVERGENT B2 ;  /* 0x0000000000027941 */ /* 0x000fea0003800200 */
.L_x_24:
[----:B------:R-:W-:Y:S01]  /*28e0*/  MOV R8, R0 ;  /* 0x0000000000087202 */ /* 0x000fe20000000f00 */
[----:B------:R-:W-:Y:S01]  /*28f0*/  IMAD.MOV.U32 R9, RZ, RZ, 0x0 ;  /* 0x00000000ff097424 */ /* 0x000fe200078e00ff */
[----:B------:R-:W-:Y:S01]  /*2900*/  MOV R10, R16 ;  /* 0x00000010000a7202 */ /* 0x000fe20000000f00 */
[----:B------:R-:W-:Y:S02]  /*2910*/  IMAD.MOV.U32 R11, RZ, RZ, R17 ;  /* 0x000000ffff0b7224 */ /* 0x000fe400078e0011 */
[----:B------:R-:W-:Y:S05]  /*2920*/  RET.REL.NODEC R8 `(_Z12Cholesky_GPUPdi) ;  /* 0xffffffd408b47950 */ /* 0x000fea0003c3ffff */
        .weak           $__internal_1_$__cuda_sm20_dsqrt_rn_f64_mediumpath_v1
        .type           $__internal_1_$__cuda_sm20_dsqrt_rn_f64_mediumpath_v1,@function
        .size           $__internal_1_$__cuda_sm20_dsqrt_rn_f64_mediumpath_v1,(.L_x_34 - $__internal_1_$__cuda_sm20_dsqrt_rn_f64_mediumpath_v1)
$__internal_1_$__cuda_sm20_dsqrt_rn_f64_mediumpath_v1:
[----:B------:R-:W-:Y:S02]  /*2930*/  ISETP.GE.U32.AND P0, PT, R20, -0x3400000, PT ;  /* 0xfcc000001400780c */ /* 0x000fe40003f06070 */
[----:B------:R-:W-:-:S11]  /*2940*/  MOV R9, R17 ;  /* 0x0000001100097202 */ /* 0x000fd60000000f00 */
[----:B------:R-:W-:Y:S05]  /*2950*/  @!P0 BRA `(.L_x_29) ;  /* 0x0000000000208947 */ /* 0x000fea0003800000 */
[----:B------:R-:W-:-:S10]  /*2960*/  DFMA.RM R10, R10, R8, R12 ;  /* 0x000000080a0a722b */ /* 0x000fd4000000400c */
[----:B------:R-:W-:-:S05]  /*2970*/  IADD3 R8, P0, PT, R10, 0x1, RZ ;  /* 0x000000010a087810 */ /* 0x000fca0007f1e0ff */
[----:B------:R-:W-:-:S06]  /*2980*/  IMAD.X R9, RZ, RZ, R11, P0 ;  /* 0x000000ffff097224 */ /* 0x000fcc00000e060b */
[----:B------:R-:W-:-:S08]  /*2990*/  DFMA.RP R14, -R10, R8, R14 ;  /* 0x000000080a0e722b */ /* 0x000fd0000000810e */
[----:B------:R-:W-:-:S06]  /*29a0*/  DSETP.GT.AND P0, PT, R14, RZ, PT ;  /* 0x000000ff0e00722a */ /* 0x000fcc0003f04000 */
[----:B------:R-:W-:Y:S02]  /*29b0*/  FSEL R8, R8, R10, P0 ;  /* 0x0000000a08087208 */ /* 0x000fe40000000000 */
[----:B------:R-:W-:Y:S01]  /*29c0*/  FSEL R9, R9, R11, P0 ;  /* 0x0000000b09097208 */ /* 0x000fe20000000000 */
[----:B------:R-:W-:Y:S06]  /*29d0*/  BRA `(.L_x_30) ;  /* 0x0000000000647947 */ /* 0x000fec0003800000 */
.L_x_29:
[----:B------:R-:W-:-:S14]  /*29e0*/  DSETP.NE.AND P0, PT, R14, RZ, PT ;  /* 0x000000ff0e00722a */ /* 0x000fdc0003f05000 */
[----:B------:R-:W-:Y:S05]  /*29f0*/  @!P0 BRA `(.L_x_31) ;  /* 0x0000000000588947 */ /* 0x000fea0003800000 */
[----:B------:R-:W-:-:S13]  /*2a00*/  ISETP.GE.AND P0, PT, R15, RZ, PT ;  /* 0x000000ff0f00720c */ /* 0x000fda0003f06270 */
[----:B------:R-:W-:Y:S01]  /*2a10*/  @!P0 MOV R8, 0x0 ;  /* 0x0000000000088802 */ /* 0x000fe20000000f00 */
[----:B------:R-:W-:Y:S01]  /*2a20*/  @!P0 IMAD.MOV.U32 R9, RZ, RZ, -0x80000 ;  /* 0xfff80000ff098424 */ /* 0x000fe200078e00ff */
[----:B------:R-:W-:Y:S06]  /*2a30*/  @!P0 BRA `(.L_x_30) ;  /* 0x00000000004c8947 */ /* 0x000fec0003800000 */
[----:B------:R-:W-:-:S13]  /*2a40*/  ISETP.GT.AND P0, PT, R15, 0x7fefffff, PT ;  /* 0x7fefffff0f00780c */ /* 0x000fda0003f04270 */
[----:B------:R-:W-:Y:S05]  /*2a50*/  @P0 BRA `(.L_x_31) ;  /* 0x0000000000400947 */ /* 0x000fea0003800000 */
[----:B------:R-:W-:Y:S01]  /*2a60*/  DMUL R14, R14, 8.11296384146066816958e+31 ;  /* 0x469000000e0e7828 */ /* 0x000fe20000000000 */
[----:B------:R-:W-:Y:S01]  /*2a70*/  MOV R12, RZ ;  /* 0x000000ff000c7202 */ /* 0x000fe20000000f00 */
[----:B------:R-:W-:Y:S01]  /*2a80*/  IMAD.MOV.U32 R10, RZ, RZ, 0x0 ;  /* 0x00000000ff0a7424 */ /* 0x000fe200078e00ff */
[----:B------:R-:W-:-:S03]  /*2a90*/  MOV R11, 0x3fd80000 ;  /* 0x3fd80000000b7802 */ /* 0x000fc60000000f00 */
[----:B------:R-:W0:Y:S02]  /*2aa0*/  MUFU.RSQ64H R13, R15 ;  /* 0x0000000f000d7308 */ /* 0x000e240000001c00 */
[----:B0-----:R-:W-:-:S08]  /*2ab0*/  DMUL R8, R12, R12 ;  /* 0x0000000c0c087228 */ /* 0x001fd00000000000 */
[----:B------:R-:W-:-:S08]  /*2ac0*/  DFMA R8, R14, -R8, 1 ;  /* 0x3ff000000e08742b */ /* 0x000fd00000000808 */
[----:B------:R-:W-:Y:S02]  /*2ad0*/  DFMA R10, R8, R10, 0.5 ;  /* 0x3fe00000080a742b */ /* 0x000fe4000000000a */
[----:B------:R-:W-:-:S08]  /*2ae0*/  DMUL R8, R12, R8 ;  /* 0x000000080c087228 */ /* 0x000fd00000000000 */
[----:B------:R-:W-:-:S08]  /*2af0*/  DFMA R10, R10, R8, R12 ;  /* 0x000000080a0a722b */ /* 0x000fd0000000000c */
[----:B------:R-:W-:Y:S02]  /*2b00*/  DMUL R8, R14, R10 ;  /* 0x0000000a0e087228 */ /* 0x000fe40000000000 */
[----:B------:R-:W-:-:S06]  /*2b10*/  VIADD R11, R11, 0xfff00000 ;  /* 0xfff000000b0b7836 */ /* 0x000fcc0000000000 */
[----:B------:R-:W-:-:S08]  /*2b20*/  DFMA R12, R8, -R8, R14 ;  /* 0x80000008080c722b */ /* 0x000fd0000000000e */
[----:B------:R-:W-:-:S10]  /*2b30*/  DFMA R8, R10, R12, R8 ;  /* 0x0000000c0a08722b */ /* 0x000fd40000000008 */
[----:B------:R-:W-:Y:S01]  /*2b40*/  IADD3 R9, PT, PT, R9, -0x3500000, RZ ;  /* 0xfcb0000009097810 */ /* 0x000fe20007ffe0ff */
[----:B------:R-:W-:Y:S06]  /*2b50*/  BRA `(.L_x_30) ;  /* 0x0000000000047947 */ /* 0x000fec0003800000 */
.L_x_31:
[----:B------:R-:W-:-:S11]  /*2b60*/  DADD R8, R14, R14 ;  /* 0x000000000e087229 */ /* 0x000fd6000000000e */
.L_x_30:
[----:B------:R-:W-:Y:S01]  /*2b70*/  IMAD.MOV.U32 R18, RZ, RZ, R8 ;  /* 0x000000ffff127224 */ /* 0x000fe200078e0008 */
[----:B------:R-:W-:Y:S01]  /*2b80*/  MOV R19, R9 ;  /* 0x0000000900137202 */ /* 0x000fe20000000f00 */
[----:B------:R-:W-:Y:S01]  /*2b90*/  IMAD.MOV.U32 R8, RZ, RZ, R0 ;  /* 0x000000ffff087224 */ /* 0x000fe200078e0000 */
[----:B------:R-:W-:-:S04]  /*2ba0*/  MOV R9, 0x0 ;  /* 0x0000000000097802 */ /* 0x000fc80000000f00 */
[----:B------:R-:W-:Y:S05]  /*2bb0*/  RET.REL.NODEC R8 `(_Z12Cholesky_GPUPdi) ;  /* 0xffffffd408107950 */ /* 0x000fea0003c3ffff */
.L_x_32:
[----:B------:R-:W-:-:S00]  /*2bc0*/  BRA `(.L_x_32) ;  /* 0xfffffffc00fc7947 */ /* 0x000fc0000383ffff */
[----:B------:R-:W-:-:S00]  /*2bd0*/  NOP ;  /* 0x0000000000007918 */ /* 0x000fc00000000000 */
        /* <DEDUP_REMOVED lines=10> */
.L_x_34:


//--------------------- .nv.shared._Z12Cholesky_GPUPdi --------------------------
	.section	.nv.shared._Z12Cholesky_GPUPdi,"aw",@nobits
	.sectionflags	@""
	.align	16
	.zero		1024


//--------------------- .nv.shared.reserved.0     --------------------------
	.section	.nv.shared.reserved.0,"aw",@nobits
	.weak		__nv_reservedSMEM_offset_0_alias
	.size		__nv_reservedSMEM_offset_0_alias, 0, 64
	.other		__nv_reservedSMEM_offset_0_alias,@"STO_CUDA_RESERVED_SHARED STV_DEFAULT"
__nv_reservedSMEM_offset_0_alias:
	.zero		0
	.zero		64


//--------------------- .nv.constant0._Z12Cholesky_GPUPdi --------------------------
	.section	.nv.constant0._Z12Cholesky_GPUPdi,"a",@progbits
	.sectionflags	@""
	.align	4
.nv.constant0._Z12Cholesky_GPUPdi:
	.zero		908


//--------------------- SYMBOLS --------------------------

	.type		.nv.reservedSmem.offset0,@object
	.size		.nv.reservedSmem.offset0,0x4
	.type		.nv.reservedSmem.cap,@object
	.size		.nv.reservedSmem.cap,0x4
